	.target	sm_100a

	.elftype	@"ET_EXEC"


//--------------------- .note.nv.tkinfo           --------------------------
	.section	.note.nv.tkinfo,"",@"SHT_NOTE"
	.sectionflags	@"SHF_NOTE_NV_TKINFO"
	.tkinfo
        /*0018*/ 	.word	0x00000002
        /*0030*/ 	.string	""
        /*0030*/ 	.string	"ptxas"
        /*0030*/ 	.string	"Cuda compilation tools, release 13.0, V13.0.88"
        /*0030*/ 	.string	"Build cuda_13.0.r13.0/compiler.36424714_0"
        /*0030*/ 	.string	"-arch sm_100a -m 64 "



//--------------------- .note.nv.cuinfo           --------------------------
	.section	.note.nv.cuinfo,"",@"SHT_NOTE"
	.sectionflags	@"SHF_NOTE_NV_CUINFO"
        /*0018*/ 	.short	0x0002
        /*001a*/ 	.short	0x0064
        /*001c*/ 	.short	0x0082
	.zero		2


//--------------------- .nv.info                  --------------------------
	.section	.nv.info,"",@"SHT_CUDA_INFO"
	.align	4


	//----- nvinfo : EIATTR_REGCOUNT
	.align		4
        /*0000*/ 	.byte	0x04, 0x2f
        /*0002*/ 	.short	(.L_19 - .L_18)
	.align		4
.L_18:
        /*0004*/ 	.word	index@(_ZN7cutlass13device_kernelINS_4gemm6kernel13GemmUniversalIN4cute5tupleIJiiiiEEENS1_10collective13CollectiveMmaINS1_35MainloopSm100TmaUmmaWarpSpecializedILi18ELi2ELi4ENS5_IJNS4_1CILi2EEENSA_ILi1EEESC_EEEEENS5_IJNSA_ILi128EEENSA_ILi64EEESF_EEENS_12float_e4m3_tENS5_IJlSC_lEEESI_SJ_NS4_8TiledMMAINS4_8MMA_AtomIJNS4_10MMA_TraitsINS4_25SM100_MMA_F8F6F4_2x1SM_SSEJSI_SI_fSF_SG_NS4_17integral_constantINS4_4UMMA5MajorELSQ_0EEESR_NSO_INSP_7ScaleInELSS_0EEEST_EEEEEENS4_6LayoutINS5_IJSC_SC_SC_EEENS5_IJNSA_ILi0EEESY_SY_EEEEENS5_IJNS4_10UnderscoreES11_S11_EEEEENS4_18SM100_TMA_2SM_LOADENS4_14ComposedLayoutINS4_7SwizzleILi3ELi4ELi3EEENS4_18smem_ptr_flag_bitsILi8EEENSW_INS5_IJNSA_ILi8EEESF_EEENS5_IJSF_SC_EEEEEEEvNS4_8identityES14_S1E_vS1F_EENS_8epilogue10collective18CollectiveEpilogueINS1H_23Sm100TmaWarpSpecializedILi1ELi1ELi32ELb0ELb0EEEJNS5_IJSG_SG_SF_EEENS5_IJNSW_ISG_SC_EES1N_EEESI_SJ_SI_SJ_NS1H_6fusion15FusionCallbacksIS1L_NS1P_17LinearCombinationISI_fSI_fLNS_15FloatRoundStyleE2EEES1M_S1O_JEEENS4_5SM1004TMEM4LOAD26SM100_TMEM_LOAD_32dp32b32xENS4_13SM90_TMA_LOADENS15_INS16_ILi2ELi4ELi3EEES19_NSW_INS5_IJS1A_SG_EEENS5_IJSG_SC_EEEEEEENS4_39AutoVectorizingCopyWithAssumedAlignmentILi128EEENS4_14SM90_TMA_STOREES24_S26_S26_EEEvvEEEEvNT_6ParamsE)
        /*0008*/ 	.word	0x0000007b


	//----- nvinfo : EIATTR_FRAME_SIZE
	.align		4
.L_19:
        /*000c*/ 	.byte	0x04, 0x11
        /*000e*/ 	.short	(.L_21 - .L_20)
	.align		4
.L_20:
        /*0010*/ 	.word	index@($__internal_2_$__cuda_sm10x_tcgen05_guardrail_trap_unallocated_columns_being_dealloced)
        /*0014*/ 	.word	0x00000000


	//----- nvinfo : EIATTR_FRAME_SIZE
	.align		4
.L_21:
        /*0018*/ 	.byte	0x04, 0x11
        /*001a*/ 	.short	(.L_23 - .L_22)
	.align		4
.L_22:
        /*001c*/ 	.word	index@($__internal_1_$__cuda_sm10x_tcgen05_guardrail_trap_phase_invalid_during_alloc)
        /*0020*/ 	.word	0x00000000


	//----- nvinfo : EIATTR_FRAME_SIZE
	.align		4
.L_23:
        /*0024*/ 	.byte	0x04, 0x11
        /*0026*/ 	.short	(.L_25 - .L_24)
	.align		4
.L_24:
        /*0028*/ 	.word	index@($__internal_0_$__cuda_sm10x_tcgen05_guardrail_trap_col_being_dealloced_not_returned_by_alloc)
        /*002c*/ 	.word	0x00000000


	//----- nvinfo : EIATTR_FRAME_SIZE
	.align		4
.L_25:
        /*0030*/ 	.byte	0x04, 0x11
        /*0032*/ 	.short	(.L_27 - .L_26)
	.align		4
.L_26:
        /*0034*/ 	.word	index@(_ZN7cutlass13device_kernelINS_4gemm6kernel13GemmUniversalIN4cute5tupleIJiiiiEEENS1_10collective13CollectiveMmaINS1_35MainloopSm100TmaUmmaWarpSpecializedILi18ELi2ELi4ENS5_IJNS4_1CILi2EEENSA_ILi1EEESC_EEEEENS5_IJNSA_ILi128EEENSA_ILi64EEESF_EEENS_12float_e4m3_tENS5_IJlSC_lEEESI_SJ_NS4_8TiledMMAINS4_8MMA_AtomIJNS4_10MMA_TraitsINS4_25SM100_MMA_F8F6F4_2x1SM_SSEJSI_SI_fSF_SG_NS4_17integral_constantINS4_4UMMA5MajorELSQ_0EEESR_NSO_INSP_7ScaleInELSS_0EEEST_EEEEEENS4_6LayoutINS5_IJSC_SC_SC_EEENS5_IJNSA_ILi0EEESY_SY_EEEEENS5_IJNS4_10UnderscoreES11_S11_EEEEENS4_18SM100_TMA_2SM_LOADENS4_14ComposedLayoutINS4_7SwizzleILi3ELi4ELi3EEENS4_18smem_ptr_flag_bitsILi8EEENSW_INS5_IJNSA_ILi8EEESF_EEENS5_IJSF_SC_EEEEEEEvNS4_8identityES14_S1E_vS1F_EENS_8epilogue10collective18CollectiveEpilogueINS1H_23Sm100TmaWarpSpecializedILi1ELi1ELi32ELb0ELb0EEEJNS5_IJSG_SG_SF_EEENS5_IJNSW_ISG_SC_EES1N_EEESI_SJ_SI_SJ_NS1H_6fusion15FusionCallbacksIS1L_NS1P_17LinearCombinationISI_fSI_fLNS_15FloatRoundStyleE2EEES1M_S1O_JEEENS4_5SM1004TMEM4LOAD26SM100_TMEM_LOAD_32dp32b32xENS4_13SM90_TMA_LOADENS15_INS16_ILi2ELi4ELi3EEES19_NSW_INS5_IJS1A_SG_EEENS5_IJSG_SC_EEEEEEENS4_39AutoVectorizingCopyWithAssumedAlignmentILi128EEENS4_14SM90_TMA_STOREES24_S26_S26_EEEvvEEEEvNT_6ParamsE)
        /*0038*/ 	.word	0x00000000


	//----- nvinfo : EIATTR_MIN_STACK_SIZE
	.align		4
.L_27:
        /*003c*/ 	.byte	0x04, 0x12
        /*003e*/ 	.short	(.L_29 - .L_28)
	.align		4
.L_28:
        /*0040*/ 	.word	index@(_ZN7cutlass13device_kernelINS_4gemm6kernel13GemmUniversalIN4cute5tupleIJiiiiEEENS1_10collective13CollectiveMmaINS1_35MainloopSm100TmaUmmaWarpSpecializedILi18ELi2ELi4ENS5_IJNS4_1CILi2EEENSA_ILi1EEESC_EEEEENS5_IJNSA_ILi128EEENSA_ILi64EEESF_EEENS_12float_e4m3_tENS5_IJlSC_lEEESI_SJ_NS4_8TiledMMAINS4_8MMA_AtomIJNS4_10MMA_TraitsINS4_25SM100_MMA_F8F6F4_2x1SM_SSEJSI_SI_fSF_SG_NS4_17integral_constantINS4_4UMMA5MajorELSQ_0EEESR_NSO_INSP_7ScaleInELSS_0EEEST_EEEEEENS4_6LayoutINS5_IJSC_SC_SC_EEENS5_IJNSA_ILi0EEESY_SY_EEEEENS5_IJNS4_10UnderscoreES11_S11_EEEEENS4_18SM100_TMA_2SM_LOADENS4_14ComposedLayoutINS4_7SwizzleILi3ELi4ELi3EEENS4_18smem_ptr_flag_bitsILi8EEENSW_INS5_IJNSA_ILi8EEESF_EEENS5_IJSF_SC_EEEEEEEvNS4_8identityES14_S1E_vS1F_EENS_8epilogue10collective18CollectiveEpilogueINS1H_23Sm100TmaWarpSpecializedILi1ELi1ELi32ELb0ELb0EEEJNS5_IJSG_SG_SF_EEENS5_IJNSW_ISG_SC_EES1N_EEESI_SJ_SI_SJ_NS1H_6fusion15FusionCallbacksIS1L_NS1P_17LinearCombinationISI_fSI_fLNS_15FloatRoundStyleE2EEES1M_S1O_JEEENS4_5SM1004TMEM4LOAD26SM100_TMEM_LOAD_32dp32b32xENS4_13SM90_TMA_LOADENS15_INS16_ILi2ELi4ELi3EEES19_NSW_INS5_IJS1A_SG_EEENS5_IJSG_SC_EEEEEEENS4_39AutoVectorizingCopyWithAssumedAlignmentILi128EEENS4_14SM90_TMA_STOREES24_S26_S26_EEEvvEEEEvNT_6ParamsE)
        /*0044*/ 	.word	0x00000000
.L_29:


//--------------------- .nv.compat                --------------------------
	.section	.nv.compat,"",@"SHT_CUDA_COMPAT_INFO"
	.align	4
        /*0000*/ 	.byte	0x02, 0x09, 0x01, 0x00, 0x02, 0x02, 0x02, 0x00, 0x02, 0x05, 0x05, 0x00, 0x03, 0x07, 0x01, 0x01
        /*0010*/ 	.byte	0x02, 0x03, 0x01, 0x00, 0x02, 0x06, 0x01, 0x00, 0x04, 0x0b, 0x08, 0x00, 0x09, 0x00, 0x00, 0x00
        /*0020*/ 	.byte	0x00, 0x00, 0x00, 0x00


//--------------------- .nv.info._ZN7cutlass13device_kernelINS_4gemm6kernel13GemmUniversalIN4cute5tupleIJiiiiEEENS1_10collective13CollectiveMmaINS1_35MainloopSm100TmaUmmaWarpSpecializedILi18ELi2ELi4ENS5_IJNS4_1CILi2EEENSA_ILi1EEESC_EEEEENS5_IJNSA_ILi128EEENSA_ILi64EEESF_EEENS_12float_e4m3_tENS5_IJlSC_lEEESI_SJ_NS4_8TiledMMAINS4_8MMA_AtomIJNS4_10MMA_TraitsINS4_25SM100_MMA_F8F6F4_2x1SM_SSEJSI_SI_fSF_SG_NS4_17integral_constantINS4_4UMMA5MajorELSQ_0EEESR_NSO_INSP_7ScaleInELSS_0EEEST_EEEEEENS4_6LayoutINS5_IJSC_SC_SC_EEENS5_IJNSA_ILi0EEESY_SY_EEEEENS5_IJNS4_10UnderscoreES11_S11_EEEEENS4_18SM100_TMA_2SM_LOADENS4_14ComposedLayoutINS4_7SwizzleILi3ELi4ELi3EEENS4_18smem_ptr_flag_bitsILi8EEENSW_INS5_IJNSA_ILi8EEESF_EEENS5_IJSF_SC_EEEEEEEvNS4_8identityES14_S1E_vS1F_EENS_8epilogue10collective18CollectiveEpilogueINS1H_23Sm100TmaWarpSpecializedILi1ELi1ELi32ELb0ELb0EEEJNS5_IJSG_SG_SF_EEENS5_IJNSW_ISG_SC_EES1N_EEESI_SJ_SI_SJ_NS1H_6fusion15FusionCallbacksIS1L_NS1P_17LinearCombinationISI_fSI_fLNS_15FloatRoundStyleE2EEES1M_S1O_JEEENS4_5SM1004TMEM4LOAD26SM100_TMEM_LOAD_32dp32b32xENS4_13SM90_TMA_LOADENS15_INS16_ILi2ELi4ELi3EEES19_NSW_INS5_IJS1A_SG_EEENS5_IJSG_SC_EEEEEEENS4_39AutoVectorizingCopyWithAssumedAlignmentILi128EEENS4_14SM90_TMA_STOREES24_S26_S26_EEEvvEEEEvNT_6ParamsE --------------------------
	.section	.nv.info._ZN7cutlass13device_kernelINS_4gemm6kernel13GemmUniversalIN4cute5tupleIJiiiiEEENS1_10collective13CollectiveMmaINS1_35MainloopSm100TmaUmmaWarpSpecializedILi18ELi2ELi4ENS5_IJNS4_1CILi2EEENSA_ILi1EEESC_EEEEENS5_IJNSA_ILi128EEENSA_ILi64EEESF_EEENS_12float_e4m3_tENS5_IJlSC_lEEESI_SJ_NS4_8TiledMMAINS4_8MMA_AtomIJNS4_10MMA_TraitsINS4_25SM100_MMA_F8F6F4_2x1SM_SSEJSI_SI_fSF_SG_NS4_17integral_constantINS4_4UMMA5MajorELSQ_0EEESR_NSO_INSP_7ScaleInELSS_0EEEST_EEEEEENS4_6LayoutINS5_IJSC_SC_SC_EEENS5_IJNSA_ILi0EEESY_SY_EEEEENS5_IJNS4_10UnderscoreES11_S11_EEEEENS4_18SM100_TMA_2SM_LOADENS4_14ComposedLayoutINS4_7SwizzleILi3ELi4ELi3EEENS4_18smem_ptr_flag_bitsILi8EEENSW_INS5_IJNSA_ILi8EEESF_EEENS5_IJSF_SC_EEEEEEEvNS4_8identityES14_S1E_vS1F_EENS_8epilogue10collective18CollectiveEpilogueINS1H_23Sm100TmaWarpSpecializedILi1ELi1ELi32ELb0ELb0EEEJNS5_IJSG_SG_SF_EEENS5_IJNSW_ISG_SC_EES1N_EEESI_SJ_SI_SJ_NS1H_6fusion15FusionCallbacksIS1L_NS1P_17LinearCombinationISI_fSI_fLNS_15FloatRoundStyleE2EEES1M_S1O_JEEENS4_5SM1004TMEM4LOAD26SM100_TMEM_LOAD_32dp32b32xENS4_13SM90_TMA_LOADENS15_INS16_ILi2ELi4ELi3EEES19_NSW_INS5_IJS1A_SG_EEENS5_IJSG_SC_EEEEEEENS4_39AutoVectorizingCopyWithAssumedAlignmentILi128EEENS4_14SM90_TMA_STOREES24_S26_S26_EEEvvEEEEvNT_6ParamsE,"",@"SHT_CUDA_INFO"
	.sectionflags	@""
	.align	4


	//----- nvinfo : EIATTR_CUDA_API_VERSION
	.align		4
        /*0000*/ 	.byte	0x04, 0x37
        /*0002*/ 	.short	(.L_31 - .L_30)
.L_30:
        /*0004*/ 	.word	0x00000082


	//----- nvinfo : EIATTR_KPARAM_INFO
	.align		4
.L_31:
        /*0008*/ 	.byte	0x04, 0x17
        /*000a*/ 	.short	(.L_33 - .L_32)
.L_32:
        /*000c*/ 	.word	0x00000000
        /*0010*/ 	.short	0x0000
        /*0012*/ 	.short	0x0000
        /*0014*/ 	.byte	0x00, 0xf0, 0x01, 0x20


	//----- nvinfo : EIATTR_AT_ENTRY_FRAGMENTS
	.align		4
.L_33:
        /*0018*/ 	.byte	0x04, 0x4f
        /*001a*/ 	.short	(.L_35 - .L_34)


	//   ....[0]....
.L_34:
        /*001c*/ 	.word	0x00000007


	//----- nvinfo : EIATTR_RESERVED_SMEM_USED
	.align		4
.L_35:
        /*0020*/ 	.byte	0x01, 0x41
	.zero		2


	//----- nvinfo : EIATTR_SPARSE_MMA_MASK
	.align		4
        /*0024*/ 	.byte	0x03, 0x50
        /*0026*/ 	.short	0x0000


	//----- nvinfo : EIATTR_TCGEN05_2CTA_USED
	.align		4
        /*0028*/ 	.byte	0x01, 0x52
	.zero		2


	//----- nvinfo : EIATTR_MAXREG_COUNT
	.align		4
        /*002c*/ 	.byte	0x03, 0x1b
        /*002e*/ 	.short	0x00ff


	//----- nvinfo : EIATTR_NUM_BARRIERS
	.align		4
        /*0030*/ 	.byte	0x02, 0x4c
        /*0032*/ 	.byte	0x07
	.zero		1


	//----- nvinfo : EIATTR_EXTERNS
	.align		4
        /*0034*/ 	.byte	0x04, 0x0f
        /*0036*/ 	.short	(.L_37 - .L_36)


	//   ....[0]....
	.align		4
.L_36:
        /*0038*/ 	.word	index@(__assertfail)


	//----- nvinfo : EIATTR_MERCURY_ISA_VERSION
	.align		4
.L_37:
        /*003c*/ 	.byte	0x03, 0x5f
        /*003e*/ 	.short	0x0101


	//----- nvinfo : EIATTR_INT_WARP_WIDE_INSTR_OFFSETS
	.align		4
        /*0040*/ 	.byte	0x04, 0x31
        /*0042*/ 	.short	(.L_39 - .L_38)


	//   ....[0]....
.L_38:
        /*0044*/ 	.word	0x00000ea0


	//   ....[1]....
        /*0048*/ 	.word	0x00000f40


	//   ....[2]....
        /*004c*/ 	.word	0x000022a0


	//   ....[3]....
        /*0050*/ 	.word	0x00004960


	//   ....[4]....
        /*0054*/ 	.word	0x00004980


	//   ....[5]....
        /*0058*/ 	.word	0x000049b0


	//   ....[6]....
        /*005c*/ 	.word	0x000053c0


	//   ....[7]....
        /*0060*/ 	.word	0x000054e0


	//----- nvinfo : EIATTR_COOP_GROUP_MASK_REGIDS
	.align		4
.L_39:
        /*0064*/ 	.byte	0x04, 0x29
        /*0066*/ 	.short	(.L_41 - .L_40)


	//   ....[0]....
.L_40:
        /*0068*/ 	.word	0xffffffff


	//   ....[1]....
        /*006c*/ 	.word	0xffffffff


	//   ....[2]....
        /*0070*/ 	.word	0xffffffff


	//   ....[3]....
        /*0074*/ 	.word	0xffffffff


	//   ....[4]....
        /*0078*/ 	.word	0xffffffff


	//   ....[5]....
        /*007c*/ 	.word	0xffffffff


	//   ....[6]....
        /*0080*/ 	.word	0xffffffff


	//   ....[7]....
        /*0084*/ 	.word	0xffffffff


	//   ....[8]....
        /*0088*/ 	.word	0xffffffff


	//   ....[9]....
        /*008c*/ 	.word	0xffffffff


	//   ....[10]....
        /*0090*/ 	.word	0xffffffff


	//   ....[11]....
        /*0094*/ 	.word	0xffffffff


	//   ....[12]....
        /*0098*/ 	.word	0xffffffff


	//   ....[13]....
        /*009c*/ 	.word	0xffffffff


	//----- nvinfo : EIATTR_COOP_GROUP_INSTR_OFFSETS
	.align		4
.L_41:
        /*00a0*/ 	.byte	0x04, 0x28
        /*00a2*/ 	.short	(.L_43 - .L_42)


	//   ....[0]....
.L_42:
        /*00a4*/ 	.word	0x000000c0


	//   ....[1]....
        /*00a8*/ 	.word	0x00000500


	//   ....[2]....
        /*00ac*/ 	.word	0x00000870


	//   ....[3]....
        /*00b0*/ 	.word	0x000009a0


	//   ....[4]....
        /*00b4*/ 	.word	0x00000a90


	//   ....[5]....
        /*00b8*/ 	.word	0x00000bf0


	//   ....[6]....
        /*00bc*/ 	.word	0x00000d80


	//   ....[7]....
        /*00c0*/ 	.word	0x00000fc0


	//   ....[8]....
        /*00c4*/ 	.word	0x00002180


	//   ....[9]....
        /*00c8*/ 	.word	0x00003740


	//   ....[10]....
        /*00cc*/ 	.word	0x00003c10


	//   ....[11]....
        /*00d0*/ 	.word	0x00003c40


	//   ....[12]....
        /*00d4*/ 	.word	0x00004860


	//   ....[13]....
        /*00d8*/ 	.word	0x00004a70


	//----- nvinfo : EIATTR_VRC_CTA_INIT_COUNT
	.align		4
.L_43:
        /*00dc*/ 	.byte	0x02, 0x4a
        /*00de*/ 	.byte	0x80
	.zero		1


	//----- nvinfo : EIATTR_SYSCALL_OFFSETS
	.align		4
        /*00e0*/ 	.byte	0x04, 0x46
        /*00e2*/ 	.short	(.L_45 - .L_44)


	//   ....[0]....
.L_44:
        /*00e4*/ 	.word	0x00005ee0


	//   ....[1]....
        /*00e8*/ 	.word	0x00006020


	//   ....[2]....
        /*00ec*/ 	.word	0x00006730


	//----- nvinfo : EIATTR_MBARRIER_INSTR_OFFSETS
	.align		4
.L_45:
        /*00f0*/ 	.byte	0x04, 0x39
        /*00f2*/ 	.short	(.L_47 - .L_46)


	//   ....[0]....
.L_46:
        /*00f4*/ 	.word	0x00000610
        /*00f8*/ 	.word	0x000000ff
        /*00fc*/ 	.word	0x00000000
        /*0100*/ 	.short	0x0100
        /*0102*/ 	.byte	0x08
	.zero		1


	//   ....[1]....
        /*0104*/ 	.word	0x00000620
        /*0108*/ 	.word	0x000000ff
        /*010c*/ 	.word	0x00000090
        /*0110*/ 	.short	0x0100
        /*0112*/ 	.byte	0x08
	.zero		1


	//   ....[2]....
        /*0114*/ 	.word	0x00000630
        /*0118*/ 	.word	0x000000ff
        /*011c*/ 	.word	0x00000008
        /*0120*/ 	.short	0x0100
        /*0122*/ 	.byte	0x08
	.zero		1


	//   ....[3]....
        /*0124*/ 	.word	0x00000640
        /*0128*/ 	.word	0x000000ff
        /*012c*/ 	.word	0x00000098
        /*0130*/ 	.short	0x0100
        /*0132*/ 	.byte	0x08
	.zero		1


	//   ....[4]....
        /*0134*/ 	.word	0x00000650
        /*0138*/ 	.word	0x000000ff
        /*013c*/ 	.word	0x00000010
        /*0140*/ 	.short	0x0100
        /*0142*/ 	.byte	0x08
	.zero		1


	//   ....[5]....
        /*0144*/ 	.word	0x00000660
        /*0148*/ 	.word	0x000000ff
        /*014c*/ 	.word	0x000000a0
        /*0150*/ 	.short	0x0100
        /*0152*/ 	.byte	0x08
	.zero		1


	//   ....[6]....
        /*0154*/ 	.word	0x00000670
        /*0158*/ 	.word	0x000000ff
        /*015c*/ 	.word	0x00000018
        /*0160*/ 	.short	0x0100
        /*0162*/ 	.byte	0x08
	.zero		1


	//   ....[7]....
        /*0164*/ 	.word	0x00000680
        /*0168*/ 	.word	0x000000ff
        /*016c*/ 	.word	0x000000a8
        /*0170*/ 	.short	0x0100
        /*0172*/ 	.byte	0x08
	.zero		1


	//   ....[8]....
        /*0174*/ 	.word	0x00000690
        /*0178*/ 	.word	0x000000ff
        /*017c*/ 	.word	0x00000020
        /*0180*/ 	.short	0x0100
        /*0182*/ 	.byte	0x08
	.zero		1


	//   ....[9]....
        /*0184*/ 	.word	0x000006a0
        /*0188*/ 	.word	0x000000ff
        /*018c*/ 	.word	0x000000b0
        /*0190*/ 	.short	0x0100
        /*0192*/ 	.byte	0x08
	.zero		1


	//   ....[10]....
        /*0194*/ 	.word	0x000006b0
        /*0198*/ 	.word	0x000000ff
        /*019c*/ 	.word	0x00000028
        /*01a0*/ 	.short	0x0100
        /*01a2*/ 	.byte	0x08
	.zero		1


	//   ....[11]....
        /*01a4*/ 	.word	0x000006c0
        /*01a8*/ 	.word	0x000000ff
        /*01ac*/ 	.word	0x000000b8
        /*01b0*/ 	.short	0x0100
        /*01b2*/ 	.byte	0x08
	.zero		1


	//   ....[12]....
        /*01b4*/ 	.word	0x000006d0
        /*01b8*/ 	.word	0x000000ff
        /*01bc*/ 	.word	0x00000030
        /*01c0*/ 	.short	0x0100
        /*01c2*/ 	.byte	0x08
	.zero		1


	//   ....[13]....
        /*01c4*/ 	.word	0x000006e0
        /*01c8*/ 	.word	0x000000ff
        /*01cc*/ 	.word	0x000000c0
        /*01d0*/ 	.short	0x0100
        /*01d2*/ 	.byte	0x08
	.zero		1


	//   ....[14]....
        /*01d4*/ 	.word	0x000006f0
        /*01d8*/ 	.word	0x000000ff
        /*01dc*/ 	.word	0x00000038
        /*01e0*/ 	.short	0x0100
        /*01e2*/ 	.byte	0x08
	.zero		1


	//   ....[15]....
        /*01e4*/ 	.word	0x00000700
        /*01e8*/ 	.word	0x000000ff
        /*01ec*/ 	.word	0x000000c8
        /*01f0*/ 	.short	0x0100
        /*01f2*/ 	.byte	0x08
	.zero		1


	//   ....[16]....
        /*01f4*/ 	.word	0x00000710
        /*01f8*/ 	.word	0x000000ff
        /*01fc*/ 	.word	0x00000040
        /*0200*/ 	.short	0x0100
        /*0202*/ 	.byte	0x08
	.zero		1


	//   ....[17]....
        /*0204*/ 	.word	0x00000720
        /*0208*/ 	.word	0x000000ff
        /*020c*/ 	.word	0x000000d0
        /*0210*/ 	.short	0x0100
        /*0212*/ 	.byte	0x08
	.zero		1


	//   ....[18]....
        /*0214*/ 	.word	0x00000730
        /*0218*/ 	.word	0x000000ff
        /*021c*/ 	.word	0x00000048
        /*0220*/ 	.short	0x0100
        /*0222*/ 	.byte	0x08
	.zero		1


	//   ....[19]....
        /*0224*/ 	.word	0x00000740
        /*0228*/ 	.word	0x000000ff
        /*022c*/ 	.word	0x000000d8
        /*0230*/ 	.short	0x0100
        /*0232*/ 	.byte	0x08
	.zero		1


	//   ....[20]....
        /*0234*/ 	.word	0x00000750
        /*0238*/ 	.word	0x000000ff
        /*023c*/ 	.word	0x00000050
        /*0240*/ 	.short	0x0100
        /*0242*/ 	.byte	0x08
	.zero		1


	//   ....[21]....
        /*0244*/ 	.word	0x00000760
        /*0248*/ 	.word	0x000000ff
        /*024c*/ 	.word	0x000000e0
        /*0250*/ 	.short	0x0100
        /*0252*/ 	.byte	0x08
	.zero		1


	//   ....[22]....
        /*0254*/ 	.word	0x00000770
        /*0258*/ 	.word	0x000000ff
        /*025c*/ 	.word	0x00000058
        /*0260*/ 	.short	0x0100
        /*0262*/ 	.byte	0x08
	.zero		1


	//   ....[23]....
        /*0264*/ 	.word	0x00000780
        /*0268*/ 	.word	0x000000ff
        /*026c*/ 	.word	0x000000e8
        /*0270*/ 	.short	0x0100
        /*0272*/ 	.byte	0x08
	.zero		1


	//   ....[24]....
        /*0274*/ 	.word	0x00000790
        /*0278*/ 	.word	0x000000ff
        /*027c*/ 	.word	0x00000060
        /*0280*/ 	.short	0x0100
        /*0282*/ 	.byte	0x08
	.zero		1


	//   ....[25]....
        /*0284*/ 	.word	0x000007a0
        /*0288*/ 	.word	0x000000ff
        /*028c*/ 	.word	0x000000f0
        /*0290*/ 	.short	0x0100
        /*0292*/ 	.byte	0x08
	.zero		1


	//   ....[26]....
        /*0294*/ 	.word	0x000007b0
        /*0298*/ 	.word	0x000000ff
        /*029c*/ 	.word	0x00000068
        /*02a0*/ 	.short	0x0100
        /*02a2*/ 	.byte	0x08
	.zero		1


	//   ....[27]....
        /*02a4*/ 	.word	0x000007c0
        /*02a8*/ 	.word	0x000000ff
        /*02ac*/ 	.word	0x000000f8
        /*02b0*/ 	.short	0x0100
        /*02b2*/ 	.byte	0x08
	.zero		1


	//   ....[28]....
        /*02b4*/ 	.word	0x000007d0
        /*02b8*/ 	.word	0x000000ff
        /*02bc*/ 	.word	0x00000070
        /*02c0*/ 	.short	0x0100
        /*02c2*/ 	.byte	0x08
	.zero		1


	//   ....[29]....
        /*02c4*/ 	.word	0x000007e0
        /*02c8*/ 	.word	0x000000ff
        /*02cc*/ 	.word	0x00000100
        /*02d0*/ 	.short	0x0100
        /*02d2*/ 	.byte	0x08
	.zero		1


	//   ....[30]....
        /*02d4*/ 	.word	0x000007f0
        /*02d8*/ 	.word	0x000000ff
        /*02dc*/ 	.word	0x00000078
        /*02e0*/ 	.short	0x0100
        /*02e2*/ 	.byte	0x08
	.zero		1


	//   ....[31]....
        /*02e4*/ 	.word	0x00000800
        /*02e8*/ 	.word	0x000000ff
        /*02ec*/ 	.word	0x00000108
        /*02f0*/ 	.short	0x0100
        /*02f2*/ 	.byte	0x08
	.zero		1


	//   ....[32]....
        /*02f4*/ 	.word	0x00000810
        /*02f8*/ 	.word	0x000000ff
        /*02fc*/ 	.word	0x00000080
        /*0300*/ 	.short	0x0100
        /*0302*/ 	.byte	0x08
	.zero		1


	//   ....[33]....
        /*0304*/ 	.word	0x00000820
        /*0308*/ 	.word	0x000000ff
        /*030c*/ 	.word	0x00000110
        /*0310*/ 	.short	0x0100
        /*0312*/ 	.byte	0x08
	.zero		1


	//   ....[34]....
        /*0314*/ 	.word	0x00000830
        /*0318*/ 	.word	0x000000ff
        /*031c*/ 	.word	0x00000088
        /*0320*/ 	.short	0x0100
        /*0322*/ 	.byte	0x08
	.zero		1


	//   ....[35]....
        /*0324*/ 	.word	0x00000840
        /*0328*/ 	.word	0x000000ff
        /*032c*/ 	.word	0x00000118
        /*0330*/ 	.short	0x0100
        /*0332*/ 	.byte	0x08
	.zero		1


	//   ....[36]....
        /*0334*/ 	.word	0x00000970
        /*0338*/ 	.word	0x000000ff
        /*033c*/ 	.word	0x00000120
        /*0340*/ 	.short	0x0100
        /*0342*/ 	.byte	0x09
	.zero		1


	//   ....[37]....
        /*0344*/ 	.word	0x00000980
        /*0348*/ 	.word	0x000000ff
        /*034c*/ 	.word	0x00000128
        /*0350*/ 	.short	0x0100
        /*0352*/ 	.byte	0x09
	.zero		1


	//   ....[38]....
        /*0354*/ 	.word	0x00000a60
        /*0358*/ 	.word	0x000000ff
        /*035c*/ 	.word	0x00000130
        /*0360*/ 	.short	0x0100
        /*0362*/ 	.byte	0x08
	.zero		1


	//   ....[39]....
        /*0364*/ 	.word	0x00000a70
        /*0368*/ 	.word	0x000000ff
        /*036c*/ 	.word	0x00000138
        /*0370*/ 	.short	0x0100
        /*0372*/ 	.byte	0x08
	.zero		1


	//   ....[40]....
        /*0374*/ 	.word	0x00000ba0
        /*0378*/ 	.word	0x000000ff
        /*037c*/ 	.word	0x00000140
        /*0380*/ 	.short	0x0100
        /*0382*/ 	.byte	0x08
	.zero		1


	//   ....[41]....
        /*0384*/ 	.word	0x00000bb0
        /*0388*/ 	.word	0x000000ff
        /*038c*/ 	.word	0x00000150
        /*0390*/ 	.short	0x0100
        /*0392*/ 	.byte	0x08
	.zero		1


	//   ....[42]....
        /*0394*/ 	.word	0x00000bc0
        /*0398*/ 	.word	0x000000ff
        /*039c*/ 	.word	0x00000148
        /*03a0*/ 	.short	0x0100
        /*03a2*/ 	.byte	0x08
	.zero		1


	//   ....[43]....
        /*03a4*/ 	.word	0x00000bd0
        /*03a8*/ 	.word	0x000000ff
        /*03ac*/ 	.word	0x00000158
        /*03b0*/ 	.short	0x0100
        /*03b2*/ 	.byte	0x08
	.zero		1


	//   ....[44]....
        /*03b4*/ 	.word	0x00000cf0
        /*03b8*/ 	.word	0x000000ff
        /*03bc*/ 	.word	0x00000160
        /*03c0*/ 	.short	0x0100
        /*03c2*/ 	.byte	0x09
	.zero		1


	//   ....[45]....
        /*03c4*/ 	.word	0x00000d00
        /*03c8*/ 	.word	0x000000ff
        /*03cc*/ 	.word	0x00000180
        /*03d0*/ 	.short	0x0100
        /*03d2*/ 	.byte	0x09
	.zero		1


	//   ....[46]....
        /*03d4*/ 	.word	0x00000d10
        /*03d8*/ 	.word	0x000000ff
        /*03dc*/ 	.word	0x00000168
        /*03e0*/ 	.short	0x0100
        /*03e2*/ 	.byte	0x09
	.zero		1


	//   ....[47]....
        /*03e4*/ 	.word	0x00000d20
        /*03e8*/ 	.word	0x000000ff
        /*03ec*/ 	.word	0x00000188
        /*03f0*/ 	.short	0x0100
        /*03f2*/ 	.byte	0x09
	.zero		1


	//   ....[48]....
        /*03f4*/ 	.word	0x00000d30
        /*03f8*/ 	.word	0x000000ff
        /*03fc*/ 	.word	0x00000170
        /*0400*/ 	.short	0x0100
        /*0402*/ 	.byte	0x09
	.zero		1


	//   ....[49]....
        /*0404*/ 	.word	0x00000d40
        /*0408*/ 	.word	0x000000ff
        /*040c*/ 	.word	0x00000190
        /*0410*/ 	.short	0x0100
        /*0412*/ 	.byte	0x09
	.zero		1


	//   ....[50]....
        /*0414*/ 	.word	0x00000d50
        /*0418*/ 	.word	0x000000ff
        /*041c*/ 	.word	0x00000178
        /*0420*/ 	.short	0x0100
        /*0422*/ 	.byte	0x09
	.zero		1


	//   ....[51]....
        /*0424*/ 	.word	0x00000d60
        /*0428*/ 	.word	0x000000ff
        /*042c*/ 	.word	0x00000198
        /*0430*/ 	.short	0x0100
        /*0432*/ 	.byte	0x09
	.zero		1


	//   ....[52]....
        /*0434*/ 	.word	0x00000e50
        /*0438*/ 	.word	0x000000ff
        /*043c*/ 	.word	0x000001a0
        /*0440*/ 	.short	0x0100
        /*0442*/ 	.byte	0x08
	.zero		1


	//   ....[53]....
        /*0444*/ 	.word	0x00000e60
        /*0448*/ 	.word	0x000000ff
        /*044c*/ 	.word	0x000001b0
        /*0450*/ 	.short	0x0100
        /*0452*/ 	.byte	0x08
	.zero		1


	//   ....[54]....
        /*0454*/ 	.word	0x00000e70
        /*0458*/ 	.word	0x000000ff
        /*045c*/ 	.word	0x000001a8
        /*0460*/ 	.short	0x0100
        /*0462*/ 	.byte	0x08
	.zero		1


	//   ....[55]....
        /*0464*/ 	.word	0x00000e80
        /*0468*/ 	.word	0x000000ff
        /*046c*/ 	.word	0x000001b8
        /*0470*/ 	.short	0x0100
        /*0472*/ 	.byte	0x08
	.zero		1


	//   ....[56]....
        /*0474*/ 	.word	0x00000f70
        /*0478*/ 	.word	0x000000ff
        /*047c*/ 	.word	0x000001c0
        /*0480*/ 	.short	0x0100
        /*0482*/ 	.byte	0x06
	.zero		1


	//   ....[57]....
        /*0484*/ 	.word	0x00001980
        /*0488*/ 	.word	0x00000003
        /*048c*/ 	.word	0x000001b0
        /*0490*/ 	.short	0x010a
        /*0492*/ 	.byte	0xff
	.zero		1


	//   ....[58]....
        /*0494*/ 	.word	0x000019b0
        /*0498*/ 	.word	0x00000003
        /*049c*/ 	.word	0x000001a0
        /*04a0*/ 	.short	0x0101
        /*04a2*/ 	.byte	0xff
	.zero		1


	//   ....[59]....
        /*04a4*/ 	.word	0x00001ab0
        /*04a8*/ 	.word	0x000000ff
        /*04ac*/ 	.word	0x00000090
        /*04b0*/ 	.short	0x010a
        /*04b2*/ 	.byte	0x08
	.zero		1


	//   ....[60]....
        /*04b4*/ 	.word	0x00001b80
        /*04b8*/ 	.word	0x000000ff
        /*04bc*/ 	.word	0x00000090
        /*04c0*/ 	.short	0x010a
        /*04c2*/ 	.byte	0x21
	.zero		1


	//   ....[61]....
        /*04c4*/ 	.word	0x00001d30
        /*04c8*/ 	.word	0x000000ff
        /*04cc*/ 	.word	0x00000090
        /*04d0*/ 	.short	0x010a
        /*04d2*/ 	.byte	0x08
	.zero		1


	//   ....[62]....
        /*04d4*/ 	.word	0x00001e30
        /*04d8*/ 	.word	0x000000ff
        /*04dc*/ 	.word	0x00000138
        /*04e0*/ 	.short	0x0101
        /*04e2*/ 	.byte	0x04
	.zero		1


	//   ....[63]....
        /*04e4*/ 	.word	0x00001e50
        /*04e8*/ 	.word	0x000000ff
        /*04ec*/ 	.word	0x00000090
        /*04f0*/ 	.short	0x010a
        /*04f2*/ 	.byte	0x08
	.zero		1


	//   ....[64]....
        /*04f4*/ 	.word	0x00001ed0
        /*04f8*/ 	.word	0x000000ff
        /*04fc*/ 	.word	0x00000090
        /*0500*/ 	.short	0x010a
        /*0502*/ 	.byte	0x11
	.zero		1


	//   ....[65]....
        /*0504*/ 	.word	0x00002060
        /*0508*/ 	.word	0x000000ff
        /*050c*/ 	.word	0x00000090
        /*0510*/ 	.short	0x010a
        /*0512*/ 	.byte	0x08
	.zero		1


	//   ....[66]....
        /*0514*/ 	.word	0x000021b0
        /*0518*/ 	.word	0x00000002
        /*051c*/ 	.word	0x00000140
        /*0520*/ 	.short	0x010a
        /*0522*/ 	.byte	0xff
	.zero		1


	//   ....[67]....
        /*0524*/ 	.word	0x00002270
        /*0528*/ 	.word	0x00000002
        /*052c*/ 	.word	0x00000000
        /*0530*/ 	.short	0x0101
        /*0532*/ 	.byte	0xff
	.zero		1


	//   ....[68]....
        /*0534*/ 	.word	0x000027d0
        /*0538*/ 	.word	0x000000ff
        /*053c*/ 	.word	0x00000000
        /*0540*/ 	.short	0x010a
        /*0542*/ 	.byte	0x05
	.zero		1


	//   ....[69]....
        /*0544*/ 	.word	0x00002860
        /*0548*/ 	.word	0x000000ff
        /*054c*/ 	.word	0x00000000
        /*0550*/ 	.short	0x010a
        /*0552*/ 	.byte	0x05
	.zero		1


	//   ....[70]....
        /*0554*/ 	.word	0x000028f0
        /*0558*/ 	.word	0x000000ff
        /*055c*/ 	.word	0x00000000
        /*0560*/ 	.short	0x010a
        /*0562*/ 	.byte	0x05
	.zero		1


	//   ....[71]....
        /*0564*/ 	.word	0x00002980
        /*0568*/ 	.word	0x000000ff
        /*056c*/ 	.word	0x00000000
        /*0570*/ 	.short	0x010a
        /*0572*/ 	.byte	0x05
	.zero		1


	//   ....[72]....
        /*0574*/ 	.word	0x00002a10
        /*0578*/ 	.word	0x000000ff
        /*057c*/ 	.word	0x00000000
        /*0580*/ 	.short	0x010a
        /*0582*/ 	.byte	0x05
	.zero		1


	//   ....[73]....
        /*0584*/ 	.word	0x00002aa0
        /*0588*/ 	.word	0x000000ff
        /*058c*/ 	.word	0x00000000
        /*0590*/ 	.short	0x010a
        /*0592*/ 	.byte	0x05
	.zero		1


	//   ....[74]....
        /*0594*/ 	.word	0x00002b30
        /*0598*/ 	.word	0x000000ff
        /*059c*/ 	.word	0x00000000
        /*05a0*/ 	.short	0x010a
        /*05a2*/ 	.byte	0x05
	.zero		1


	//   ....[75]....
        /*05a4*/ 	.word	0x00002bc0
        /*05a8*/ 	.word	0x000000ff
        /*05ac*/ 	.word	0x00000000
        /*05b0*/ 	.short	0x010a
        /*05b2*/ 	.byte	0x05
	.zero		1


	//   ....[76]....
        /*05b4*/ 	.word	0x00002c50
        /*05b8*/ 	.word	0x000000ff
        /*05bc*/ 	.word	0x00000000
        /*05c0*/ 	.short	0x010a
        /*05c2*/ 	.byte	0x05
	.zero		1


	//   ....[77]....
        /*05c4*/ 	.word	0x00002ce0
        /*05c8*/ 	.word	0x000000ff
        /*05cc*/ 	.word	0x00000000
        /*05d0*/ 	.short	0x010a
        /*05d2*/ 	.byte	0x05
	.zero		1


	//   ....[78]....
        /*05d4*/ 	.word	0x00002d70
        /*05d8*/ 	.word	0x000000ff
        /*05dc*/ 	.word	0x00000000
        /*05e0*/ 	.short	0x010a
        /*05e2*/ 	.byte	0x05
	.zero		1


	//   ....[79]....
        /*05e4*/ 	.word	0x00002e00
        /*05e8*/ 	.word	0x000000ff
        /*05ec*/ 	.word	0x00000000
        /*05f0*/ 	.short	0x010a
        /*05f2*/ 	.byte	0x05
	.zero		1


	//   ....[80]....
        /*05f4*/ 	.word	0x00002e90
        /*05f8*/ 	.word	0x000000ff
        /*05fc*/ 	.word	0x00000000
        /*0600*/ 	.short	0x010a
        /*0602*/ 	.byte	0x05
	.zero		1


	//   ....[81]....
        /*0604*/ 	.word	0x00002f20
        /*0608*/ 	.word	0x000000ff
        /*060c*/ 	.word	0x00000000
        /*0610*/ 	.short	0x010a
        /*0612*/ 	.byte	0x05
	.zero		1


	//   ....[82]....
        /*0614*/ 	.word	0x00002fb0
        /*0618*/ 	.word	0x000000ff
        /*061c*/ 	.word	0x00000000
        /*0620*/ 	.short	0x010a
        /*0622*/ 	.byte	0x05
	.zero		1


	//   ....[83]....
        /*0624*/ 	.word	0x00003040
        /*0628*/ 	.word	0x000000ff
        /*062c*/ 	.word	0x00000000
        /*0630*/ 	.short	0x010a
        /*0632*/ 	.byte	0x05
	.zero		1


	//   ....[84]....
        /*0634*/ 	.word	0x000030d0
        /*0638*/ 	.word	0x000000ff
        /*063c*/ 	.word	0x00000000
        /*0640*/ 	.short	0x010a
        /*0642*/ 	.byte	0x05
	.zero		1


	//   ....[85]....
        /*0644*/ 	.word	0x00003170
        /*0648*/ 	.word	0x00000000
        /*064c*/ 	.word	0x00000000
        /*0650*/ 	.short	0x010a
        /*0652*/ 	.byte	0xff
	.zero		1


	//   ....[86]....
        /*0654*/ 	.word	0x000032a0
        /*0658*/ 	.word	0x00000000
        /*065c*/ 	.word	0x000001a0
        /*0660*/ 	.short	0x010a
        /*0662*/ 	.byte	0xff
	.zero		1


	//   ....[87]....
        /*0664*/ 	.word	0x00003310
        /*0668*/ 	.word	0x00000004
        /*066c*/ 	.word	0x00000000
        /*0670*/ 	.short	0x0101
        /*0672*/ 	.byte	0xff
	.zero		1


	//   ....[88]....
        /*0674*/ 	.word	0x00003330
        /*0678*/ 	.word	0x000000ff
        /*067c*/ 	.word	0x00000150
        /*0680*/ 	.short	0x010a
        /*0682*/ 	.byte	0x05
	.zero		1


	//   ....[89]....
        /*0684*/ 	.word	0x00003450
        /*0688*/ 	.word	0x00000000
        /*068c*/ 	.word	0x00000140
        /*0690*/ 	.short	0x010a
        /*0692*/ 	.byte	0xff
	.zero		1


	//   ....[90]....
        /*0694*/ 	.word	0x00003550
        /*0698*/ 	.word	0x00000000
        /*069c*/ 	.word	0x00000000
        /*06a0*/ 	.short	0x0101
        /*06a2*/ 	.byte	0xff
	.zero		1


	//   ....[91]....
        /*06a4*/ 	.word	0x000035e0
        /*06a8*/ 	.word	0x000000ff
        /*06ac*/ 	.word	0x00000150
        /*06b0*/ 	.short	0x0106
        /*06b2*/ 	.byte	0x05
	.zero		1


	//   ....[92]....
        /*06b4*/ 	.word	0x00003600
        /*06b8*/ 	.word	0x000000ff
        /*06bc*/ 	.word	0x00000150
        /*06c0*/ 	.short	0x010a
        /*06c2*/ 	.byte	0x05
	.zero		1


	//   ....[93]....
        /*06c4*/ 	.word	0x00003690
        /*06c8*/ 	.word	0x000000ff
        /*06cc*/ 	.word	0x00000150
        /*06d0*/ 	.short	0x0106
        /*06d2*/ 	.byte	0x04
	.zero		1


	//   ....[94]....
        /*06d4*/ 	.word	0x000036d0
        /*06d8*/ 	.word	0x00000000
        /*06dc*/ 	.word	0x00000150
        /*06e0*/ 	.short	0x010a
        /*06e2*/ 	.byte	0xff
	.zero		1


	//   ....[95]....
        /*06e4*/ 	.word	0x00003910
        /*06e8*/ 	.word	0x000000ff
        /*06ec*/ 	.word	0x00000008
        /*06f0*/ 	.short	0x010a
        /*06f2*/ 	.byte	0x06
	.zero		1


	//   ....[96]....
        /*06f4*/ 	.word	0x00003930
        /*06f8*/ 	.word	0x000000ff
        /*06fc*/ 	.word	0x00000008
        /*0700*/ 	.short	0x010a
        /*0702*/ 	.byte	0x06
	.zero		1


	//   ....[97]....
        /*0704*/ 	.word	0x00003ac0
        /*0708*/ 	.word	0x000000ff
        /*070c*/ 	.word	0x00000008
        /*0710*/ 	.short	0x010a
        /*0712*/ 	.byte	0x06
	.zero		1


	//   ....[98]....
        /*0714*/ 	.word	0x00003ae0
        /*0718*/ 	.word	0x000000ff
        /*071c*/ 	.word	0x00000008
        /*0720*/ 	.short	0x010a
        /*0722*/ 	.byte	0x06
	.zero		1


	//   ....[99]....
        /*0724*/ 	.word	0x00003ba0
        /*0728*/ 	.word	0x000000ff
        /*072c*/ 	.word	0x00000000
        /*0730*/ 	.short	0x0101
        /*0732*/ 	.byte	0x07
	.zero		1


	//   ....[100]....
        /*0734*/ 	.word	0x00003ee0
        /*0738*/ 	.word	0x00000000
        /*073c*/ 	.word	0x00000140
        /*0740*/ 	.short	0x010a
        /*0742*/ 	.byte	0xff
	.zero		1


	//   ....[101]....
        /*0744*/ 	.word	0x00003fa0
        /*0748*/ 	.word	0x00000000
        /*074c*/ 	.word	0x00000000
        /*0750*/ 	.short	0x0101
        /*0752*/ 	.byte	0xff
	.zero		1


	//   ....[102]....
        /*0754*/ 	.word	0x00004060
        /*0758*/ 	.word	0x000000ff
        /*075c*/ 	.word	0x00000000
        /*0760*/ 	.short	0x010a
        /*0762*/ 	.byte	0x08
	.zero		1


	//   ....[103]....
        /*0764*/ 	.word	0x00004070
        /*0768*/ 	.word	0x000000ff
        /*076c*/ 	.word	0x00000180
        /*0770*/ 	.short	0x010a
        /*0772*/ 	.byte	0x09
	.zero		1


	//   ....[104]....
        /*0774*/ 	.word	0x00004120
        /*0778*/ 	.word	0x000000ff
        /*077c*/ 	.word	0x00000000
        /*0780*/ 	.short	0x010a
        /*0782*/ 	.byte	0x08
	.zero		1


	//   ....[105]....
        /*0784*/ 	.word	0x00004250
        /*0788*/ 	.word	0x000000ff
        /*078c*/ 	.word	0x00000000
        /*0790*/ 	.short	0x010a
        /*0792*/ 	.byte	0x1e
	.zero		1


	//   ....[106]....
        /*0794*/ 	.word	0x00004550
        /*0798*/ 	.word	0x000000ff
        /*079c*/ 	.word	0x00000000
        /*07a0*/ 	.short	0x010a
        /*07a2*/ 	.byte	0x08
	.zero		1


	//   ....[107]....
        /*07a4*/ 	.word	0x000045e0
        /*07a8*/ 	.word	0x000000ff
        /*07ac*/ 	.word	0x00000000
        /*07b0*/ 	.short	0x010a
        /*07b2*/ 	.byte	0x08
	.zero		1


	//   ....[108]....
        /*07b4*/ 	.word	0x00004670
        /*07b8*/ 	.word	0x000000ff
        /*07bc*/ 	.word	0x00000000
        /*07c0*/ 	.short	0x010a
        /*07c2*/ 	.byte	0x08
	.zero		1


	//   ....[109]....
        /*07c4*/ 	.word	0x00004710
        /*07c8*/ 	.word	0x00000000
        /*07cc*/ 	.word	0x00000000
        /*07d0*/ 	.short	0x010a
        /*07d2*/ 	.byte	0xff
	.zero		1


	//   ....[110]....
        /*07d4*/ 	.word	0x00004750
        /*07d8*/ 	.word	0x00000000
        /*07dc*/ 	.word	0x00000000
        /*07e0*/ 	.short	0x010a
        /*07e2*/ 	.byte	0xff
	.zero		1


	//   ....[111]....
        /*07e4*/ 	.word	0x000047c0
        /*07e8*/ 	.word	0x000000ff
        /*07ec*/ 	.word	0x00000000
        /*07f0*/ 	.short	0x0101
        /*07f2*/ 	.byte	0x05
	.zero		1


	//   ....[112]....
        /*07f4*/ 	.word	0x00004800
        /*07f8*/ 	.word	0x000000ff
        /*07fc*/ 	.word	0x000001c0
        /*0800*/ 	.short	0x010a
        /*0802*/ 	.byte	0x07
	.zero		1


	//   ....[113]....
        /*0804*/ 	.word	0x00004850
        /*0808*/ 	.word	0x000000ff
        /*080c*/ 	.word	0x00000000
        /*0810*/ 	.short	0x0101
        /*0812*/ 	.byte	0x05
	.zero		1


	//   ....[114]....
        /*0814*/ 	.word	0x00004c60
        /*0818*/ 	.word	0x00000000
        /*081c*/ 	.word	0x00000140
        /*0820*/ 	.short	0x010a
        /*0822*/ 	.byte	0xff
	.zero		1


	//   ....[115]....
        /*0824*/ 	.word	0x00004d50
        /*0828*/ 	.word	0x00000000
        /*082c*/ 	.word	0x00000000
        /*0830*/ 	.short	0x0101
        /*0832*/ 	.byte	0xff
	.zero		1


	//   ....[116]....
        /*0834*/ 	.word	0x00005070
        /*0838*/ 	.word	0x000000ff
        /*083c*/ 	.word	0x00000138
        /*0840*/ 	.short	0x010a
        /*0842*/ 	.byte	0x06
	.zero		1


	//   ....[117]....
        /*0844*/ 	.word	0x000051f0
        /*0848*/ 	.word	0x000000ff
        /*084c*/ 	.word	0x00000128
        /*0850*/ 	.short	0x010a
        /*0852*/ 	.byte	0x06
	.zero		1


	//   ....[118]....
        /*0854*/ 	.word	0x00005520
        /*0858*/ 	.word	0x000000ff
        /*085c*/ 	.word	0x00000120
        /*0860*/ 	.short	0x010b
        /*0862*/ 	.byte	0x06
	.zero		1


	//   ....[119]....
        /*0864*/ 	.word	0x00005540
        /*0868*/ 	.word	0x000000ff
        /*086c*/ 	.word	0x00000000
        /*0870*/ 	.short	0x0101
        /*0872*/ 	.byte	0x25
	.zero		1


	//   ....[120]....
        /*0874*/ 	.word	0x00005580
        /*0878*/ 	.word	0x00000000
        /*087c*/ 	.word	0x00000128
        /*0880*/ 	.short	0x010a
        /*0882*/ 	.byte	0xff
	.zero		1


	//   ....[121]....
        /*0884*/ 	.word	0x000058f0
        /*0888*/ 	.word	0x00000000
        /*088c*/ 	.word	0x00000140
        /*0890*/ 	.short	0x010a
        /*0892*/ 	.byte	0xff
	.zero		1


	//   ....[122]....
        /*0894*/ 	.word	0x00005a00
        /*0898*/ 	.word	0x00000000
        /*089c*/ 	.word	0x00000000
        /*08a0*/ 	.short	0x0101
        /*08a2*/ 	.byte	0xff
	.zero		1


	//   ....[123]....
        /*08a4*/ 	.word	0x00006370
        /*08a8*/ 	.word	0x000000ff
        /*08ac*/ 	.word	0x00000120
        /*08b0*/ 	.short	0x010a
        /*08b2*/ 	.byte	0x2b
	.zero		1


	//   ....[124]....
        /*08b4*/ 	.word	0x00006380
        /*08b8*/ 	.word	0x00000071
        /*08bc*/ 	.word	0x00000160
        /*08c0*/ 	.short	0x010a
        /*08c2*/ 	.byte	0xff
	.zero		1


	//   ....[125]....
        /*08c4*/ 	.word	0x000064d0
        /*08c8*/ 	.word	0x000000ff
        /*08cc*/ 	.word	0x00000120
        /*08d0*/ 	.short	0x010a
        /*08d2*/ 	.byte	0x2b
	.zero		1


	//   ....[126]....
        /*08d4*/ 	.word	0x000065b0
        /*08d8*/ 	.word	0x000000ff
        /*08dc*/ 	.word	0x00000000
        /*08e0*/ 	.short	0x0101
        /*08e2*/ 	.byte	0x04
	.zero		1


	//   ....[127]....
        /*08e4*/ 	.word	0x00006610
        /*08e8*/ 	.word	0x00000071
        /*08ec*/ 	.word	0x00000160
        /*08f0*/ 	.short	0x010a
        /*08f2*/ 	.byte	0xff
	.zero		1


	//   ....[128]....
        /*08f4*/ 	.word	0x000068b0
        /*08f8*/ 	.word	0x00000071
        /*08fc*/ 	.word	0x00000000
        /*0900*/ 	.short	0x0101
        /*0902*/ 	.byte	0xff
	.zero		1


	//   ....[129]....
        /*0904*/ 	.word	0x00007250
        /*0908*/ 	.word	0x00000003
        /*090c*/ 	.word	0x000001b0
        /*0910*/ 	.short	0x010a
        /*0912*/ 	.byte	0xff
	.zero		1


	//   ....[130]....
        /*0914*/ 	.word	0x000072b0
        /*0918*/ 	.word	0x00000002
        /*091c*/ 	.word	0x00000090
        /*0920*/ 	.short	0x010a
        /*0922*/ 	.byte	0xff
	.zero		1


	//   ....[131]....
        /*0924*/ 	.word	0x00007310
        /*0928*/ 	.word	0x00000002
        /*092c*/ 	.word	0x00000090
        /*0930*/ 	.short	0x010a
        /*0932*/ 	.byte	0xff
	.zero		1


	//   ....[132]....
        /*0934*/ 	.word	0x00007360
        /*0938*/ 	.word	0x00000002
        /*093c*/ 	.word	0x00000140
        /*0940*/ 	.short	0x010a
        /*0942*/ 	.byte	0xff
	.zero		1


	//   ....[133]....
        /*0944*/ 	.word	0x000073c0
        /*0948*/ 	.word	0x00000000
        /*094c*/ 	.word	0x00000000
        /*0950*/ 	.short	0x010a
        /*0952*/ 	.byte	0xff
	.zero		1


	//   ....[134]....
        /*0954*/ 	.word	0x00007420
        /*0958*/ 	.word	0x00000000
        /*095c*/ 	.word	0x00000000
        /*0960*/ 	.short	0x010a
        /*0962*/ 	.byte	0xff
	.zero		1


	//   ....[135]....
        /*0964*/ 	.word	0x00007480
        /*0968*/ 	.word	0x00000000
        /*096c*/ 	.word	0x00000000
        /*0970*/ 	.short	0x010a
        /*0972*/ 	.byte	0xff
	.zero		1


	//   ....[136]....
        /*0974*/ 	.word	0x000074e0
        /*0978*/ 	.word	0x00000000
        /*097c*/ 	.word	0x00000000
        /*0980*/ 	.short	0x010a
        /*0982*/ 	.byte	0xff
	.zero		1


	//   ....[137]....
        /*0984*/ 	.word	0x00007540
        /*0988*/ 	.word	0x00000000
        /*098c*/ 	.word	0x00000000
        /*0990*/ 	.short	0x010a
        /*0992*/ 	.byte	0xff
	.zero		1


	//   ....[138]....
        /*0994*/ 	.word	0x000075a0
        /*0998*/ 	.word	0x00000000
        /*099c*/ 	.word	0x00000000
        /*09a0*/ 	.short	0x010a
        /*09a2*/ 	.byte	0xff
	.zero		1


	//   ....[139]....
        /*09a4*/ 	.word	0x00007600
        /*09a8*/ 	.word	0x00000000
        /*09ac*/ 	.word	0x00000000
        /*09b0*/ 	.short	0x010a
        /*09b2*/ 	.byte	0xff
	.zero		1


	//   ....[140]....
        /*09b4*/ 	.word	0x00007660
        /*09b8*/ 	.word	0x00000000
        /*09bc*/ 	.word	0x00000000
        /*09c0*/ 	.short	0x010a
        /*09c2*/ 	.byte	0xff
	.zero		1


	//   ....[141]....
        /*09c4*/ 	.word	0x000076c0
        /*09c8*/ 	.word	0x00000000
        /*09cc*/ 	.word	0x00000000
        /*09d0*/ 	.short	0x010a
        /*09d2*/ 	.byte	0xff
	.zero		1


	//   ....[142]....
        /*09d4*/ 	.word	0x00007720
        /*09d8*/ 	.word	0x00000000
        /*09dc*/ 	.word	0x00000000
        /*09e0*/ 	.short	0x010a
        /*09e2*/ 	.byte	0xff
	.zero		1


	//   ....[143]....
        /*09e4*/ 	.word	0x00007780
        /*09e8*/ 	.word	0x00000000
        /*09ec*/ 	.word	0x00000000
        /*09f0*/ 	.short	0x010a
        /*09f2*/ 	.byte	0xff
	.zero		1


	//   ....[144]....
        /*09f4*/ 	.word	0x000077e0
        /*09f8*/ 	.word	0x00000000
        /*09fc*/ 	.word	0x00000000
        /*0a00*/ 	.short	0x010a
        /*0a02*/ 	.byte	0xff
	.zero		1


	//   ....[145]....
        /*0a04*/ 	.word	0x00007840
        /*0a08*/ 	.word	0x00000000
        /*0a0c*/ 	.word	0x00000000
        /*0a10*/ 	.short	0x010a
        /*0a12*/ 	.byte	0xff
	.zero		1


	//   ....[146]....
        /*0a14*/ 	.word	0x000078a0
        /*0a18*/ 	.word	0x00000000
        /*0a1c*/ 	.word	0x00000000
        /*0a20*/ 	.short	0x010a
        /*0a22*/ 	.byte	0xff
	.zero		1


	//   ....[147]....
        /*0a24*/ 	.word	0x00007900
        /*0a28*/ 	.word	0x00000000
        /*0a2c*/ 	.word	0x00000000
        /*0a30*/ 	.short	0x010a
        /*0a32*/ 	.byte	0xff
	.zero		1


	//   ....[148]....
        /*0a34*/ 	.word	0x00007960
        /*0a38*/ 	.word	0x00000000
        /*0a3c*/ 	.word	0x00000000
        /*0a40*/ 	.short	0x010a
        /*0a42*/ 	.byte	0xff
	.zero		1


	//   ....[149]....
        /*0a44*/ 	.word	0x000079c0
        /*0a48*/ 	.word	0x00000000
        /*0a4c*/ 	.word	0x00000000
        /*0a50*/ 	.short	0x010a
        /*0a52*/ 	.byte	0xff
	.zero		1


	//   ....[150]....
        /*0a54*/ 	.word	0x00007a10
        /*0a58*/ 	.word	0x00000000
        /*0a5c*/ 	.word	0x000001a0
        /*0a60*/ 	.short	0x010a
        /*0a62*/ 	.byte	0xff
	.zero		1


	//   ....[151]....
        /*0a64*/ 	.word	0x00007a70
        /*0a68*/ 	.word	0x00000000
        /*0a6c*/ 	.word	0x00000150
        /*0a70*/ 	.short	0x010a
        /*0a72*/ 	.byte	0xff
	.zero		1


	//   ....[152]....
        /*0a74*/ 	.word	0x00007ac0
        /*0a78*/ 	.word	0x00000000
        /*0a7c*/ 	.word	0x00000140
        /*0a80*/ 	.short	0x010a
        /*0a82*/ 	.byte	0xff
	.zero		1


	//   ....[153]....
        /*0a84*/ 	.word	0x00007b20
        /*0a88*/ 	.word	0x00000000
        /*0a8c*/ 	.word	0x00000150
        /*0a90*/ 	.short	0x010a
        /*0a92*/ 	.byte	0xff
	.zero		1


	//   ....[154]....
        /*0a94*/ 	.word	0x00007b80
        /*0a98*/ 	.word	0x00000004
        /*0a9c*/ 	.word	0x00000008
        /*0aa0*/ 	.short	0x010a
        /*0aa2*/ 	.byte	0xff
	.zero		1


	//   ....[155]....
        /*0aa4*/ 	.word	0x00007c60
        /*0aa8*/ 	.word	0x00000002
        /*0aac*/ 	.word	0x00000008
        /*0ab0*/ 	.short	0x010a
        /*0ab2*/ 	.byte	0xff
	.zero		1


	//   ....[156]....
        /*0ab4*/ 	.word	0x00007cb0
        /*0ab8*/ 	.word	0x00000000
        /*0abc*/ 	.word	0x00000140
        /*0ac0*/ 	.short	0x010a
        /*0ac2*/ 	.byte	0xff
	.zero		1


	//   ....[157]....
        /*0ac4*/ 	.word	0x00007d10
        /*0ac8*/ 	.word	0x00000000
        /*0acc*/ 	.word	0x00000180
        /*0ad0*/ 	.short	0x010a
        /*0ad2*/ 	.byte	0xff
	.zero		1


	//   ....[158]....
        /*0ad4*/ 	.word	0x00007d70
        /*0ad8*/ 	.word	0x00000000
        /*0adc*/ 	.word	0x00000000
        /*0ae0*/ 	.short	0x010a
        /*0ae2*/ 	.byte	0xff
	.zero		1


	//   ....[159]....
        /*0ae4*/ 	.word	0x00007dd0
        /*0ae8*/ 	.word	0x00000000
        /*0aec*/ 	.word	0x00000000
        /*0af0*/ 	.short	0x010a
        /*0af2*/ 	.byte	0xff
	.zero		1


	//   ....[160]....
        /*0af4*/ 	.word	0x00007e30
        /*0af8*/ 	.word	0x00000000
        /*0afc*/ 	.word	0x00000000
        /*0b00*/ 	.short	0x010a
        /*0b02*/ 	.byte	0xff
	.zero		1


	//   ....[161]....
        /*0b04*/ 	.word	0x00007e90
        /*0b08*/ 	.word	0x00000000
        /*0b0c*/ 	.word	0x00000000
        /*0b10*/ 	.short	0x010a
        /*0b12*/ 	.byte	0xff
	.zero		1


	//   ....[162]....
        /*0b14*/ 	.word	0x00007ef0
        /*0b18*/ 	.word	0x00000000
        /*0b1c*/ 	.word	0x000001c0
        /*0b20*/ 	.short	0x010a
        /*0b22*/ 	.byte	0xff
	.zero		1


	//   ....[163]....
        /*0b24*/ 	.word	0x00007f40
        /*0b28*/ 	.word	0x00000000
        /*0b2c*/ 	.word	0x00000140
        /*0b30*/ 	.short	0x010a
        /*0b32*/ 	.byte	0xff
	.zero		1


	//   ....[164]....
        /*0b34*/ 	.word	0x00007fa0
        /*0b38*/ 	.word	0x00000000
        /*0b3c*/ 	.word	0x00000138
        /*0b40*/ 	.short	0x010a
        /*0b42*/ 	.byte	0xff
	.zero		1


	//   ....[165]....
        /*0b44*/ 	.word	0x00008000
        /*0b48*/ 	.word	0x00000003
        /*0b4c*/ 	.word	0x00000128
        /*0b50*/ 	.short	0x010a
        /*0b52*/ 	.byte	0xff
	.zero		1


	//   ....[166]....
        /*0b54*/ 	.word	0x00008050
        /*0b58*/ 	.word	0x00000000
        /*0b5c*/ 	.word	0x00000140
        /*0b60*/ 	.short	0x010a
        /*0b62*/ 	.byte	0xff
	.zero		1


	//   ....[167]....
        /*0b64*/ 	.word	0x000080b0
        /*0b68*/ 	.word	0x00000000
        /*0b6c*/ 	.word	0x00000120
        /*0b70*/ 	.short	0x010a
        /*0b72*/ 	.byte	0xff
	.zero		1


	//   ....[168]....
        /*0b74*/ 	.word	0x00008100
        /*0b78*/ 	.word	0x00000071
        /*0b7c*/ 	.word	0x00000160
        /*0b80*/ 	.short	0x010a
        /*0b82*/ 	.byte	0xff
	.zero		1


	//----- nvinfo : EIATTR_NUM_MBARRIERS
	.align		4
.L_47:
        /*0b84*/ 	.byte	0x03, 0x38
        /*0b86*/ 	.short	0x0039


	//----- nvinfo : EIATTR_EXIT_INSTR_OFFSETS
	.align		4
        /*0b88*/ 	.byte	0x04, 0x1c
        /*0b8a*/ 	.short	(.L_49 - .L_48)


	//   ....[0]....
.L_48:
        /*0b8c*/ 	.word	0x000031a0


	//   ....[1]....
        /*0b90*/ 	.word	0x000036a0


	//   ....[2]....
        /*0b94*/ 	.word	0x00003700


	//   ....[3]....
        /*0b98*/ 	.word	0x00004a80


	//   ....[4]....
        /*0b9c*/ 	.word	0x000055b0


	//   ....[5]....
        /*0ba0*/ 	.word	0x000055f0


	//   ....[6]....
        /*0ba4*/ 	.word	0x00007240


	//----- nvinfo : EIATTR_MAX_THREADS
	.align		4
.L_49:
        /*0ba8*/ 	.byte	0x04, 0x05
        /*0baa*/ 	.short	(.L_51 - .L_50)
.L_50:
        /*0bac*/ 	.word	0x00000100
        /*0bb0*/ 	.word	0x00000001
        /*0bb4*/ 	.word	0x00000001


	//----- nvinfo : EIATTR_CRS_STACK_SIZE
	.align		4
.L_51:
        /*0bb8*/ 	.byte	0x04, 0x1e
        /*0bba*/ 	.short	(.L_53 - .L_52)
.L_52:
        /*0bbc*/ 	.word	0x00000000


	//----- nvinfo : EIATTR_CBANK_PARAM_SIZE
	.align		4
.L_53:
        /*0bc0*/ 	.byte	0x03, 0x19
        /*0bc2*/ 	.short	0x0800


	//----- nvinfo : EIATTR_PARAM_CBANK
	.align		4
        /*0bc4*/ 	.byte	0x04, 0x0a
        /*0bc6*/ 	.short	(.L_55 - .L_54)
	.align		4
.L_54:
        /*0bc8*/ 	.word	index@(.nv.constant0._ZN7cutlass13device_kernelINS_4gemm6kernel13GemmUniversalIN4cute5tupleIJiiiiEEENS1_10collective13CollectiveMmaINS1_35MainloopSm100TmaUmmaWarpSpecializedILi18ELi2ELi4ENS5_IJNS4_1CILi2EEENSA_ILi1EEESC_EEEEENS5_IJNSA_ILi128EEENSA_ILi64EEESF_EEENS_12float_e4m3_tENS5_IJlSC_lEEESI_SJ_NS4_8TiledMMAINS4_8MMA_AtomIJNS4_10MMA_TraitsINS4_25SM100_MMA_F8F6F4_2x1SM_SSEJSI_SI_fSF_SG_NS4_17integral_constantINS4_4UMMA5MajorELSQ_0EEESR_NSO_INSP_7ScaleInELSS_0EEEST_EEEEEENS4_6LayoutINS5_IJSC_SC_SC_EEENS5_IJNSA_ILi0EEESY_SY_EEEEENS5_IJNS4_10UnderscoreES11_S11_EEEEENS4_18SM100_TMA_2SM_LOADENS4_14ComposedLayoutINS4_7SwizzleILi3ELi4ELi3EEENS4_18smem_ptr_flag_bitsILi8EEENSW_INS5_IJNSA_ILi8EEESF_EEENS5_IJSF_SC_EEEEEEEvNS4_8identityES14_S1E_vS1F_EENS_8epilogue10collective18CollectiveEpilogueINS1H_23Sm100TmaWarpSpecializedILi1ELi1ELi32ELb0ELb0EEEJNS5_IJSG_SG_SF_EEENS5_IJNSW_ISG_SC_EES1N_EEESI_SJ_SI_SJ_NS1H_6fusion15FusionCallbacksIS1L_NS1P_17LinearCombinationISI_fSI_fLNS_15FloatRoundStyleE2EEES1M_S1O_JEEENS4_5SM1004TMEM4LOAD26SM100_TMEM_LOAD_32dp32b32xENS4_13SM90_TMA_LOADENS15_INS16_ILi2ELi4ELi3EEES19_NSW_INS5_IJS1A_SG_EEENS5_IJSG_SC_EEEEEEENS4_39AutoVectorizingCopyWithAssumedAlignmentILi128EEENS4_14SM90_TMA_STOREES24_S26_S26_EEEvvEEEEvNT_6ParamsE)
        /*0bcc*/ 	.short	0x0380
        /*0bce*/ 	.short	0x0800


	//----- nvinfo : EIATTR_SW_WAR
	.align		4
.L_55:
        /*0bd0*/ 	.byte	0x04, 0x36
        /*0bd2*/ 	.short	(.L_57 - .L_56)
.L_56:
        /*0bd4*/ 	.word	0x00000008
.L_57:


//--------------------- .nv.callgraph             --------------------------
	.section	.nv.callgraph,"",@"SHT_CUDA_CALLGRAPH"
	.align	4
	.sectionentsize	8
	.align		4
        /*0000*/ 	.word	0x00000000
	.align		4
        /*0004*/ 	.word	0xffffffff
	.align		4
        /*0008*/ 	.word	index@(_ZN7cutlass13device_kernelINS_4gemm6kernel13GemmUniversalIN4cute5tupleIJiiiiEEENS1_10collective13CollectiveMmaINS1_35MainloopSm100TmaUmmaWarpSpecializedILi18ELi2ELi4ENS5_IJNS4_1CILi2EEENSA_ILi1EEESC_EEEEENS5_IJNSA_ILi128EEENSA_ILi64EEESF_EEENS_12float_e4m3_tENS5_IJlSC_lEEESI_SJ_NS4_8TiledMMAINS4_8MMA_AtomIJNS4_10MMA_TraitsINS4_25SM100_MMA_F8F6F4_2x1SM_SSEJSI_SI_fSF_SG_NS4_17integral_constantINS4_4UMMA5MajorELSQ_0EEESR_NSO_INSP_7ScaleInELSS_0EEEST_EEEEEENS4_6LayoutINS5_IJSC_SC_SC_EEENS5_IJNSA_ILi0EEESY_SY_EEEEENS5_IJNS4_10UnderscoreES11_S11_EEEEENS4_18SM100_TMA_2SM_LOADENS4_14ComposedLayoutINS4_7SwizzleILi3ELi4ELi3EEENS4_18smem_ptr_flag_bitsILi8EEENSW_INS5_IJNSA_ILi8EEESF_EEENS5_IJSF_SC_EEEEEEEvNS4_8identityES14_S1E_vS1F_EENS_8epilogue10collective18CollectiveEpilogueINS1H_23Sm100TmaWarpSpecializedILi1ELi1ELi32ELb0ELb0EEEJNS5_IJSG_SG_SF_EEENS5_IJNSW_ISG_SC_EES1N_EEESI_SJ_SI_SJ_NS1H_6fusion15FusionCallbacksIS1L_NS1P_17LinearCombinationISI_fSI_fLNS_15FloatRoundStyleE2EEES1M_S1O_JEEENS4_5SM1004TMEM4LOAD26SM100_TMEM_LOAD_32dp32b32xENS4_13SM90_TMA_LOADENS15_INS16_ILi2ELi4ELi3EEES19_NSW_INS5_IJS1A_SG_EEENS5_IJSG_SC_EEEEEEENS4_39AutoVectorizingCopyWithAssumedAlignmentILi128EEENS4_14SM90_TMA_STOREES24_S26_S26_EEEvvEEEEvNT_6ParamsE)
	.align		4
        /*000c*/ 	.word	index@(__assertfail)
	.align		4
        /*0010*/ 	.word	0x00000000
	.align		4
        /*0014*/ 	.word	0xfffffffe
	.align		4
        /*0018*/ 	.word	0x00000000
	.align		4
        /*001c*/ 	.word	0xfffffffd
	.align		4
        /*0020*/ 	.word	0x00000000
	.align		4
        /*0024*/ 	.word	0xfffffffc


//--------------------- .nv.constant4             --------------------------
	.section	.nv.constant4,"a",@progbits
	.align	8
	.align		8
.nv.constant4:
        /*0000*/ 	.dword	__assertfail
	.align		8
        /*0008*/ 	.dword	__unnamed_1
	.align		8
        /*0010*/ 	.dword	__unnamed_2
	.align		8
        /*0018*/ 	.dword	_ZN40_INTERNAL_8dbcaa69_4_k_cu_d8630c2b_235074cuda3std3__45__cpo5beginE
	.align		8
        /*0020*/ 	.dword	_ZN40_INTERNAL_8dbcaa69_4_k_cu_d8630c2b_235074cuda3std3__45__cpo3endE
	.align		8
        /*0028*/ 	.dword	_ZN40_INTERNAL_8dbcaa69_4_k_cu_d8630c2b_235074cuda3std3__45__cpo6cbeginE
	.align		8
        /*0030*/ 	.dword	_ZN40_INTERNAL_8dbcaa69_4_k_cu_d8630c2b_235074cuda3std3__45__cpo4cendE
	.align		8
        /*0038*/ 	.dword	_ZN40_INTERNAL_8dbcaa69_4_k_cu_d8630c2b_235074cuda3std3__442_GLOBAL__N__8dbcaa69_4_k_cu_d8630c2b_235076ignoreE
	.align		8
        /*0040*/ 	.dword	_ZN40_INTERNAL_8dbcaa69_4_k_cu_d8630c2b_235074cuda3std3__419piecewise_constructE
	.align		8
        /*0048*/ 	.dword	_ZN40_INTERNAL_8dbcaa69_4_k_cu_d8630c2b_235074cuda3std3__48in_placeE
	.align		8
        /*0050*/ 	.dword	_ZN40_INTERNAL_8dbcaa69_4_k_cu_d8630c2b_235074cuda3std6ranges3__45__cpo4swapE
	.align		8
        /*0058*/ 	.dword	_ZN40_INTERNAL_8dbcaa69_4_k_cu_d8630c2b_235074cuda3std6ranges3__45__cpo9iter_moveE
	.align		8
        /*0060*/ 	.dword	_ZN40_INTERNAL_8dbcaa69_4_k_cu_d8630c2b_235074cute7productE
	.align		8
        /*0068*/ 	.dword	_ZN40_INTERNAL_8dbcaa69_4_k_cu_d8630c2b_235074cute1_E
	.align		8
        /*0070*/ 	.dword	$str$25
	.align		8
        /*0078*/ 	.dword	$str$26
	.align		8
        /*0080*/ 	.dword	$str$27
	.align		8
        /*0088*/ 	.dword	$str$28


//--------------------- .text._ZN7cutlass13device_kernelINS_4gemm6kernel13GemmUniversalIN4cute5tupleIJiiiiEEENS1_10collective13CollectiveMmaINS1_35MainloopSm100TmaUmmaWarpSpecializedILi18ELi2ELi4ENS5_IJNS4_1CILi2EEENSA_ILi1EEESC_EEEEENS5_IJNSA_ILi128EEENSA_ILi64EEESF_EEENS_12float_e4m3_tENS5_IJlSC_lEEESI_SJ_NS4_8TiledMMAINS4_8MMA_AtomIJNS4_10MMA_TraitsINS4_25SM100_MMA_F8F6F4_2x1SM_SSEJSI_SI_fSF_SG_NS4_17integral_constantINS4_4UMMA5MajorELSQ_0EEESR_NSO_INSP_7ScaleInELSS_0EEEST_EEEEEENS4_6LayoutINS5_IJSC_SC_SC_EEENS5_IJNSA_ILi0EEESY_SY_EEEEENS5_IJNS4_10UnderscoreES11_S11_EEEEENS4_18SM100_TMA_2SM_LOADENS4_14ComposedLayoutINS4_7SwizzleILi3ELi4ELi3EEENS4_18smem_ptr_flag_bitsILi8EEENSW_INS5_IJNSA_ILi8EEESF_EEENS5_IJSF_SC_EEEEEEEvNS4_8identityES14_S1E_vS1F_EENS_8epilogue10collective18CollectiveEpilogueINS1H_23Sm100TmaWarpSpecializedILi1ELi1ELi32ELb0ELb0EEEJNS5_IJSG_SG_SF_EEENS5_IJNSW_ISG_SC_EES1N_EEESI_SJ_SI_SJ_NS1H_6fusion15FusionCallbacksIS1L_NS1P_17LinearCombinationISI_fSI_fLNS_15FloatRoundStyleE2EEES1M_S1O_JEEENS4_5SM1004TMEM4LOAD26SM100_TMEM_LOAD_32dp32b32xENS4_13SM90_TMA_LOADENS15_INS16_ILi2ELi4ELi3EEES19_NSW_INS5_IJS1A_SG_EEENS5_IJSG_SC_EEEEEEENS4_39AutoVectorizingCopyWithAssumedAlignmentILi128EEENS4_14SM90_TMA_STOREES24_S26_S26_EEEvvEEEEvNT_6ParamsE --------------------------
	.section	.text._ZN7cutlass13device_kernelINS_4gemm6kernel13GemmUniversalIN4cute5tupleIJiiiiEEENS1_10collective13CollectiveMmaINS1_35MainloopSm100TmaUmmaWarpSpecializedILi18ELi2ELi4ENS5_IJNS4_1CILi2EEENSA_ILi1EEESC_EEEEENS5_IJNSA_ILi128EEENSA_ILi64EEESF_EEENS_12float_e4m3_tENS5_IJlSC_lEEESI_SJ_NS4_8TiledMMAINS4_8MMA_AtomIJNS4_10MMA_TraitsINS4_25SM100_MMA_F8F6F4_2x1SM_SSEJSI_SI_fSF_SG_NS4_17integral_constantINS4_4UMMA5MajorELSQ_0EEESR_NSO_INSP_7ScaleInELSS_0EEEST_EEEEEENS4_6LayoutINS5_IJSC_SC_SC_EEENS5_IJNSA_ILi0EEESY_SY_EEEEENS5_IJNS4_10UnderscoreES11_S11_EEEEENS4_18SM100_TMA_2SM_LOADENS4_14ComposedLayoutINS4_7SwizzleILi3ELi4ELi3EEENS4_18smem_ptr_flag_bitsILi8EEENSW_INS5_IJNSA_ILi8EEESF_EEENS5_IJSF_SC_EEEEEEEvNS4_8identityES14_S1E_vS1F_EENS_8epilogue10collective18CollectiveEpilogueINS1H_23Sm100TmaWarpSpecializedILi1ELi1ELi32ELb0ELb0EEEJNS5_IJSG_SG_SF_EEENS5_IJNSW_ISG_SC_EES1N_EEESI_SJ_SI_SJ_NS1H_6fusion15FusionCallbacksIS1L_NS1P_17LinearCombinationISI_fSI_fLNS_15FloatRoundStyleE2EEES1M_S1O_JEEENS4_5SM1004TMEM4LOAD26SM100_TMEM_LOAD_32dp32b32xENS4_13SM90_TMA_LOADENS15_INS16_ILi2ELi4ELi3EEES19_NSW_INS5_IJS1A_SG_EEENS5_IJSG_SC_EEEEEEENS4_39AutoVectorizingCopyWithAssumedAlignmentILi128EEENS4_14SM90_TMA_STOREES24_S26_S26_EEEvvEEEEvNT_6ParamsE,"ax",@progbits
	.align	128
.text._ZN7cutlass13device_kernelINS_4gemm6kernel13GemmUniversalIN4cute5tupleIJiiiiEEENS1_10collective13CollectiveMmaINS1_35MainloopSm100TmaUmmaWarpSpecializedILi18ELi2ELi4ENS5_IJNS4_1CILi2EEENSA_ILi1EEESC_EEEEENS5_IJNSA_ILi128EEENSA_ILi64EEESF_EEENS_12float_e4m3_tENS5_IJlSC_lEEESI_SJ_NS4_8TiledMMAINS4_8MMA_AtomIJNS4_10MMA_TraitsINS4_25SM100_MMA_F8F6F4_2x1SM_SSEJSI_SI_fSF_SG_NS4_17integral_constantINS4_4UMMA5MajorELSQ_0EEESR_NSO_INSP_7ScaleInELSS_0EEEST_EEEEEENS4_6LayoutINS5_IJSC_SC_SC_EEENS5_IJNSA_ILi0EEESY_SY_EEEEENS5_IJNS4_10UnderscoreES11_S11_EEEEENS4_18SM100_TMA_2SM_LOADENS4_14ComposedLayoutINS4_7SwizzleILi3ELi4ELi3EEENS4_18smem_ptr_flag_bitsILi8EEENSW_INS5_IJNSA_ILi8EEESF_EEENS5_IJSF_SC_EEEEEEEvNS4_8identityES14_S1E_vS1F_EENS_8epilogue10collective18CollectiveEpilogueINS1H_23Sm100TmaWarpSpecializedILi1ELi1ELi32ELb0ELb0EEEJNS5_IJSG_SG_SF_EEENS5_IJNSW_ISG_SC_EES1N_EEESI_SJ_SI_SJ_NS1H_6fusion15FusionCallbacksIS1L_NS1P_17LinearCombinationISI_fSI_fLNS_15FloatRoundStyleE2EEES1M_S1O_JEEENS4_5SM1004TMEM4LOAD26SM100_TMEM_LOAD_32dp32b32xENS4_13SM90_TMA_LOADENS15_INS16_ILi2ELi4ELi3EEES19_NSW_INS5_IJS1A_SG_EEENS5_IJSG_SC_EEEEEEENS4_39AutoVectorizingCopyWithAssumedAlignmentILi128EEENS4_14SM90_TMA_STOREES24_S26_S26_EEEvvEEEEvNT_6ParamsE:
        .type           _ZN7cutlass13device_kernelINS_4gemm6kernel13GemmUniversalIN4cute5tupleIJiiiiEEENS1_10collective13CollectiveMmaINS1_35MainloopSm100TmaUmmaWarpSpecializedILi18ELi2ELi4ENS5_IJNS4_1CILi2EEENSA_ILi1EEESC_EEEEENS5_IJNSA_ILi128EEENSA_ILi64EEESF_EEENS_12float_e4m3_tENS5_IJlSC_lEEESI_SJ_NS4_8TiledMMAINS4_8MMA_AtomIJNS4_10MMA_TraitsINS4_25SM100_MMA_F8F6F4_2x1SM_SSEJSI_SI_fSF_SG_NS4_17integral_constantINS4_4UMMA5MajorELSQ_0EEESR_NSO_INSP_7ScaleInELSS_0EEEST_EEEEEENS4_6LayoutINS5_IJSC_SC_SC_EEENS5_IJNSA_ILi0EEESY_SY_EEEEENS5_IJNS4_10UnderscoreES11_S11_EEEEENS4_18SM100_TMA_2SM_LOADENS4_14ComposedLayoutINS4_7SwizzleILi3ELi4ELi3EEENS4_18smem_ptr_flag_bitsILi8EEENSW_INS5_IJNSA_ILi8EEESF_EEENS5_IJSF_SC_EEEEEEEvNS4_8identityES14_S1E_vS1F_EENS_8epilogue10collective18CollectiveEpilogueINS1H_23Sm100TmaWarpSpecializedILi1ELi1ELi32ELb0ELb0EEEJNS5_IJSG_SG_SF_EEENS5_IJNSW_ISG_SC_EES1N_EEESI_SJ_SI_SJ_NS1H_6fusion15FusionCallbacksIS1L_NS1P_17LinearCombinationISI_fSI_fLNS_15FloatRoundStyleE2EEES1M_S1O_JEEENS4_5SM1004TMEM4LOAD26SM100_TMEM_LOAD_32dp32b32xENS4_13SM90_TMA_LOADENS15_INS16_ILi2ELi4ELi3EEES19_NSW_INS5_IJS1A_SG_EEENS5_IJSG_SC_EEEEEEENS4_39AutoVectorizingCopyWithAssumedAlignmentILi128EEENS4_14SM90_TMA_STOREES24_S26_S26_EEEvvEEEEvNT_6ParamsE,@function
        .size           _ZN7cutlass13device_kernelINS_4gemm6kernel13GemmUniversalIN4cute5tupleIJiiiiEEENS1_10collective13CollectiveMmaINS1_35MainloopSm100TmaUmmaWarpSpecializedILi18ELi2ELi4ENS5_IJNS4_1CILi2EEENSA_ILi1EEESC_EEEEENS5_IJNSA_ILi128EEENSA_ILi64EEESF_EEENS_12float_e4m3_tENS5_IJlSC_lEEESI_SJ_NS4_8TiledMMAINS4_8MMA_AtomIJNS4_10MMA_TraitsINS4_25SM100_MMA_F8F6F4_2x1SM_SSEJSI_SI_fSF_SG_NS4_17integral_constantINS4_4UMMA5MajorELSQ_0EEESR_NSO_INSP_7ScaleInELSS_0EEEST_EEEEEENS4_6LayoutINS5_IJSC_SC_SC_EEENS5_IJNSA_ILi0EEESY_SY_EEEEENS5_IJNS4_10UnderscoreES11_S11_EEEEENS4_18SM100_TMA_2SM_LOADENS4_14ComposedLayoutINS4_7SwizzleILi3ELi4ELi3EEENS4_18smem_ptr_flag_bitsILi8EEENSW_INS5_IJNSA_ILi8EEESF_EEENS5_IJSF_SC_EEEEEEEvNS4_8identityES14_S1E_vS1F_EENS_8epilogue10collective18CollectiveEpilogueINS1H_23Sm100TmaWarpSpecializedILi1ELi1ELi32ELb0ELb0EEEJNS5_IJSG_SG_SF_EEENS5_IJNSW_ISG_SC_EES1N_EEESI_SJ_SI_SJ_NS1H_6fusion15FusionCallbacksIS1L_NS1P_17LinearCombinationISI_fSI_fLNS_15FloatRoundStyleE2EEES1M_S1O_JEEENS4_5SM1004TMEM4LOAD26SM100_TMEM_LOAD_32dp32b32xENS4_13SM90_TMA_LOADENS15_INS16_ILi2ELi4ELi3EEES19_NSW_INS5_IJS1A_SG_EEENS5_IJSG_SC_EEEEEEENS4_39AutoVectorizingCopyWithAssumedAlignmentILi128EEENS4_14SM90_TMA_STOREES24_S26_S26_EEEvvEEEEvNT_6ParamsE,(.L_x_192 - _ZN7cutlass13device_kernelINS_4gemm6kernel13GemmUniversalIN4cute5tupleIJiiiiEEENS1_10collective13CollectiveMmaINS1_35MainloopSm100TmaUmmaWarpSpecializedILi18ELi2ELi4ENS5_IJNS4_1CILi2EEENSA_ILi1EEESC_EEEEENS5_IJNSA_ILi128EEENSA_ILi64EEESF_EEENS_12float_e4m3_tENS5_IJlSC_lEEESI_SJ_NS4_8TiledMMAINS4_8MMA_AtomIJNS4_10MMA_TraitsINS4_25SM100_MMA_F8F6F4_2x1SM_SSEJSI_SI_fSF_SG_NS4_17integral_constantINS4_4UMMA5MajorELSQ_0EEESR_NSO_INSP_7ScaleInELSS_0EEEST_EEEEEENS4_6LayoutINS5_IJSC_SC_SC_EEENS5_IJNSA_ILi0EEESY_SY_EEEEENS5_IJNS4_10UnderscoreES11_S11_EEEEENS4_18SM100_TMA_2SM_LOADENS4_14ComposedLayoutINS4_7SwizzleILi3ELi4ELi3EEENS4_18smem_ptr_flag_bitsILi8EEENSW_INS5_IJNSA_ILi8EEESF_EEENS5_IJSF_SC_EEEEEEEvNS4_8identityES14_S1E_vS1F_EENS_8epilogue10collective18CollectiveEpilogueINS1H_23Sm100TmaWarpSpecializedILi1ELi1ELi32ELb0ELb0EEEJNS5_IJSG_SG_SF_EEENS5_IJNSW_ISG_SC_EES1N_EEESI_SJ_SI_SJ_NS1H_6fusion15FusionCallbacksIS1L_NS1P_17LinearCombinationISI_fSI_fLNS_15FloatRoundStyleE2EEES1M_S1O_JEEENS4_5SM1004TMEM4LOAD26SM100_TMEM_LOAD_32dp32b32xENS4_13SM90_TMA_LOADENS15_INS16_ILi2ELi4ELi3EEES19_NSW_INS5_IJS1A_SG_EEENS5_IJSG_SC_EEEEEEENS4_39AutoVectorizingCopyWithAssumedAlignmentILi128EEENS4_14SM90_TMA_STOREES24_S26_S26_EEEvvEEEEvNT_6ParamsE)
        .other          _ZN7cutlass13device_kernelINS_4gemm6kernel13GemmUniversalIN4cute5tupleIJiiiiEEENS1_10collective13CollectiveMmaINS1_35MainloopSm100TmaUmmaWarpSpecializedILi18ELi2ELi4ENS5_IJNS4_1CILi2EEENSA_ILi1EEESC_EEEEENS5_IJNSA_ILi128EEENSA_ILi64EEESF_EEENS_12float_e4m3_tENS5_IJlSC_lEEESI_SJ_NS4_8TiledMMAINS4_8MMA_AtomIJNS4_10MMA_TraitsINS4_25SM100_MMA_F8F6F4_2x1SM_SSEJSI_SI_fSF_SG_NS4_17integral_constantINS4_4UMMA5MajorELSQ_0EEESR_NSO_INSP_7ScaleInELSS_0EEEST_EEEEEENS4_6LayoutINS5_IJSC_SC_SC_EEENS5_IJNSA_ILi0EEESY_SY_EEEEENS5_IJNS4_10UnderscoreES11_S11_EEEEENS4_18SM100_TMA_2SM_LOADENS4_14ComposedLayoutINS4_7SwizzleILi3ELi4ELi3EEENS4_18smem_ptr_flag_bitsILi8EEENSW_INS5_IJNSA_ILi8EEESF_EEENS5_IJSF_SC_EEEEEEEvNS4_8identityES14_S1E_vS1F_EENS_8epilogue10collective18CollectiveEpilogueINS1H_23Sm100TmaWarpSpecializedILi1ELi1ELi32ELb0ELb0EEEJNS5_IJSG_SG_SF_EEENS5_IJNSW_ISG_SC_EES1N_EEESI_SJ_SI_SJ_NS1H_6fusion15FusionCallbacksIS1L_NS1P_17LinearCombinationISI_fSI_fLNS_15FloatRoundStyleE2EEES1M_S1O_JEEENS4_5SM1004TMEM4LOAD26SM100_TMEM_LOAD_32dp32b32xENS4_13SM90_TMA_LOADENS15_INS16_ILi2ELi4ELi3EEES19_NSW_INS5_IJS1A_SG_EEENS5_IJSG_SC_EEEEEEENS4_39AutoVectorizingCopyWithAssumedAlignmentILi128EEENS4_14SM90_TMA_STOREES24_S26_S26_EEEvvEEEEvNT_6ParamsE,@"STO_CUDA_ENTRY STV_DEFAULT"
_ZN7cutlass13device_kernelINS_4gemm6kernel13GemmUniversalIN4cute5tupleIJiiiiEEENS1_10collective13CollectiveMmaINS1_35MainloopSm100TmaUmmaWarpSpecializedILi18ELi2ELi4ENS5_IJNS4_1CILi2EEENSA_ILi1EEESC_EEEEENS5_IJNSA_ILi128EEENSA_ILi64EEESF_EEENS_12float_e4m3_tENS5_IJlSC_lEEESI_SJ_NS4_8TiledMMAINS4_8MMA_AtomIJNS4_10MMA_TraitsINS4_25SM100_MMA_F8F6F4_2x1SM_SSEJSI_SI_fSF_SG_NS4_17integral_constantINS4_4UMMA5MajorELSQ_0EEESR_NSO_INSP_7ScaleInELSS_0EEEST_EEEEEENS4_6LayoutINS5_IJSC_SC_SC_EEENS5_IJNSA_ILi0EEESY_SY_EEEEENS5_IJNS4_10UnderscoreES11_S11_EEEEENS4_18SM100_TMA_2SM_LOADENS4_14ComposedLayoutINS4_7SwizzleILi3ELi4ELi3EEENS4_18smem_ptr_flag_bitsILi8EEENSW_INS5_IJNSA_ILi8EEESF_EEENS5_IJSF_SC_EEEEEEEvNS4_8identityES14_S1E_vS1F_EENS_8epilogue10collective18CollectiveEpilogueINS1H_23Sm100TmaWarpSpecializedILi1ELi1ELi32ELb0ELb0EEEJNS5_IJSG_SG_SF_EEENS5_IJNSW_ISG_SC_EES1N_EEESI_SJ_SI_SJ_NS1H_6fusion15FusionCallbacksIS1L_NS1P_17LinearCombinationISI_fSI_fLNS_15FloatRoundStyleE2EEES1M_S1O_JEEENS4_5SM1004TMEM4LOAD26SM100_TMEM_LOAD_32dp32b32xENS4_13SM90_TMA_LOADENS15_INS16_ILi2ELi4ELi3EEES19_NSW_INS5_IJS1A_SG_EEENS5_IJSG_SC_EEEEEEENS4_39AutoVectorizingCopyWithAssumedAlignmentILi128EEENS4_14SM90_TMA_STOREES24_S26_S26_EEEvvEEEEvNT_6ParamsE:
[----:B------:R-:W1:Y:S01]  /*0000*/  LDC R1, c[0x0][0x37c] ;  /* 0x0000df00ff017b82 */ /* 0x000e620000000800 */
[----:B------:R-:W2:Y:S01]  /*0010*/  S2R R103, SR_TID.X ;  /* 0x0000000000677919 */ /* 0x000ea20000002100 */
[----:B------:R-:W3:Y:S06]  /*0020*/  LDCU.64 UR6, c[0x0][0x890] ;  /* 0x00011200ff0677ac */ /* 0x000eec0008000a00 */
[----:B------:R-:W4:Y:S01]  /*0030*/  S2UR UR37, SR_CgaCtaId ;  /* 0x00000000002579c3 */ /* 0x000f220000008800 */
[----:B------:R-:W-:Y:S02]  /*0040*/  PRMT R95, RZ, 0x7610, R95 ;  /* 0x00007610ff5f7816 */ /* 0x000fe4000000005f */
[----:B------:R-:W-:Y:S01]  /*0050*/  ELECT P1, URZ, PT ;  /* 0x0000000000ff782f */ /* 0x000fe20003820000 */
[----:B------:R-:W1:Y:S01]  /*0060*/  LDCU.64 UR40, c[0x0][0x358] ;  /* 0x00006b00ff2877ac */ /* 0x000e620008000a00 */
[----:B---3--:R-:W-:-:S04]  /*0070*/  UISETP.NE.U32.AND UP0, UPT, UR6, URZ, UPT ;  /* 0x000000ff0600728c */ /* 0x008fc8000bf05070 */
[----:B------:R-:W-:Y:S02]  /*0080*/  UISETP.NE.AND.EX UP0, UPT, UR7, URZ, UPT, UP0 ;  /* 0x000000ff0700728c */ /* 0x000fe4000bf05300 */
[----:B----4-:R-:W-:Y:S02]  /*0090*/  ULOP3.LUT UR5, UR37, 0x1, URZ, 0xc0, !UPT ;  /* 0x0000000125057892 */ /* 0x010fe4000f8ec0ff */
[----:B------:R-:W-:Y:S01]  /*00a0*/  ULOP3.LUT UR4, UR37, 0x1, URZ, 0x3c, !UPT ;  /* 0x0000000125047892 */ /* 0x000fe2000f8e3cff */
[----:B--2---:R-:W-:-:S05]  /*00b0*/  SHF.R.U32.HI R106, RZ, 0x5, R103 ;  /* 0x00000005ff6a7819 */ /* 0x004fca0000011667 */
[----:B------:R-:W2:Y:S02]  /*00c0*/  SHFL.IDX PT, R0, R106, RZ, 0x1f ;  /* 0x00001fff6a007589 */ /* 0x000ea400000e0000 */
[----:B--2---:R-:W-:Y:S01]  /*00d0*/  R2UR UR10, R0 ;  /* 0x00000000000a72ca */ /* 0x004fe200000e0000 */
[----:B-1----:R-:W-:-:S14]  /*00e0*/  BRA.U UP0, `(.L_x_0) ;  /* 0x00000001002c7547 */ /* 0x002fdc000b800000 */
[----:B------:R-:W1:Y:S02]  /*00f0*/  LDCU.64 UR8, c[0x0][0x888] ;  /* 0x00011100ff0877ac */ /* 0x000e640008000a00 */
[----:B-1----:R-:W-:-:S04]  /*0100*/  UISETP.NE.U32.AND UP0, UPT, UR8, URZ, UPT ;  /* 0x000000ff0800728c */ /* 0x002fc8000bf05070 */
[----:B------:R-:W-:-:S09]  /*0110*/  UISETP.NE.AND.EX UP0, UPT, UR9, URZ, UPT, UP0 ;  /* 0x000000ff0900728c */ /* 0x000fd2000bf05300 */
[----:B------:R-:W-:Y:S05]  /*0120*/  BRA.U !UP0, `(.L_x_1) ;  /* 0x0000000108107547 */ /* 0x000fea000b800000 */
[----:B------:R-:W1:Y:S02]  /*0130*/  LDC.64 R2, c[0x0][0x888] ;  /* 0x00022200ff027b82 */ /* 0x000e640000000a00 */
[----:B-1----:R1:W5:Y:S01]  /*0140*/  LDG.E R49, desc[UR40][R2.64] ;  /* 0x0000002802317981 */ /* 0x002362000c1e1900 */
[----:B------:R-:W-:Y:S01]  /*0150*/  HFMA2 R95, -RZ, RZ, 0, 5.9604644775390625e-08 ;  /* 0x00000001ff5f7431 */ /* 0x000fe200000001ff */
[----:B------:R-:W-:Y:S05]  /*0160*/  BRA `(.L_x_0) ;  /* 0x00000000000c7947 */ /* 0x000fea0003800000 */
.L_x_1:
[----:B------:R-:W1:Y:S01]  /*0170*/  LDCU UR8, c[0x0][0x880] ;  /* 0x00011000ff0877ac */ /* 0x000e620008000800 */
[----:B------:R-:W-:Y:S01]  /*0180*/  HFMA2 R95, -RZ, RZ, 0, 5.9604644775390625e-08 ;  /* 0x00000001ff5f7431 */ /* 0x000fe200000001ff */
[----:B-1----:R-:W-:-:S07]  /*0190*/  MOV R49, UR8 ;  /* 0x0000000800317c02 */ /* 0x002fce0008000f00 */
.L_x_0:
[----:B------:R-:W2:Y:S02]  /*01a0*/  LDCU.64 UR8, c[0x0][0x8b0] ;  /* 0x00011600ff0877ac */ /* 0x000ea40008000a00 */
[----:B--2---:R-:W-:-:S04]  /*01b0*/  UISETP.NE.U32.AND UP0, UPT, UR8, URZ, UPT ;  /* 0x000000ff0800728c */ /* 0x004fc8000bf05070 */
[----:B------:R-:W-:-:S09]  /*01c0*/  UISETP.NE.AND.EX UP0, UPT, UR9, URZ, UPT, UP0 ;  /* 0x000000ff0900728c */ /* 0x000fd2000bf05300 */
[----:B------:R-:W-:Y:S05]  /*01d0*/  BRA.U UP0, `(.L_x_2) ;  /* 0x0000000100247547 */ /* 0x000fea000b800000 */
[----:B------:R-:W2:Y:S02]  /*01e0*/  LDCU.64 UR8, c[0x0][0x8a8] ;  /* 0x00011500ff0877ac */ /* 0x000ea40008000a00 */
[----:B--2---:R-:W-:-:S04]  /*01f0*/  UISETP.NE.U32.AND UP0, UPT, UR8, URZ, UPT ;  /* 0x000000ff0800728c */ /* 0x004fc8000bf05070 */
[----:B------:R-:W-:-:S09]  /*0200*/  UISETP.NE.AND.EX UP0, UPT, UR9, URZ, UPT, UP0 ;  /* 0x000000ff0900728c */ /* 0x000fd2000bf05300 */
[----:B------:R-:W-:Y:S05]  /*0210*/  BRA.U !UP0, `(.L_x_3) ;  /* 0x00000001080c7547 */ /* 0x000fea000b800000 */
[----:B------:R-:W2:Y:S02]  /*0220*/  LDC.64 R46, c[0x0][0x8a8] ;  /* 0x00022a00ff2e7b82 */ /* 0x000ea40000000a00 */
[----:B--2---:R2:W5:Y:S01]  /*0230*/  LDG.E R46, desc[UR40][R46.64] ;  /* 0x000000282e2e7981 */ /* 0x004562000c1e1900 */
[----:B------:R-:W-:Y:S05]  /*0240*/  BRA `(.L_x_2) ;  /* 0x0000000000087947 */ /* 0x000fea0003800000 */
.L_x_3:
[----:B------:R-:W2:Y:S02]  /*0250*/  LDCU UR8, c[0x0][0x8a0] ;  /* 0x00011400ff0877ac */ /* 0x000ea40008000800 */
[----:B--2---:R-:W-:Y:S02]  /*0260*/  MOV R46, UR8 ;  /* 0x00000008002e7c02 */ /* 0x004fe40008000f00 */
.L_x_2:
[----:B------:R-:W-:Y:S01]  /*0270*/  IMAD.U32 R0, RZ, RZ, UR10 ;  /* 0x0000000aff007e24 */ /* 0x000fe2000f8e00ff */
[----:B------:R-:W-:Y:S04]  /*0280*/  BSSY.RECONVERGENT B0, `(.L_x_4) ;  /* 0x000000c000007945 */ /* 0x000fe80003800200 */
[C---:B------:R-:W-:Y:S02]  /*0290*/  ISETP.NE.OR P2, PT, R0.reuse, 0x1, !P1 ;  /* 0x000000010000780c */ /* 0x040fe40004f45670 */
[----:B------:R-:W-:-:S11]  /*02a0*/  ISETP.NE.OR P0, PT, R0, 0x3, !P1 ;  /* 0x000000030000780c */ /* 0x000fd60004f05670 */
[----:B------:R-:W-:Y:S05]  /*02b0*/  @P2 BRA `(.L_x_5) ;  /* 0x0000000000202947 */ /* 0x000fea0003800000 */
[----:B------:R-:W3:Y:S02]  /*02c0*/  LDCU.64 UR8, c[0x0][0x348] ;  /* 0x00006900ff0877ac */ /* 0x000ee40008000a00 */
[----:B---3--:R-:W-:Y:S02]  /*02d0*/  UIADD3 UR12, UP1, UPT, UR8, 0x80, URZ ;  /* 0x00000080080c7890 */ /* 0x008fe4000ff3e0ff */
[----:B------:R-:W-:Y:S02]  /*02e0*/  UIADD3 UR8, UP0, UPT, UR8, 0x180, URZ ;  /* 0x0000018008087890 */ /* 0x000fe4000ff1e0ff */
[----:B------:R-:W-:Y:S02]  /*02f0*/  UIADD3.X UR13, UPT, UPT, URZ, UR9, URZ, UP1, !UPT ;  /* 0x00000009ff0d7290 */ /* 0x000fe40008ffe4ff */
[----:B------:R-:W-:-:S07]  /*0300*/  UIADD3.X UR9, UPT, UPT, URZ, UR9, URZ, UP0, !UPT ;  /* 0x00000009ff097290 */ /* 0x000fce00087fe4ff */
[----:B------:R3:W-:Y:S02]  /*0310*/  UTMACCTL.PF [UR12] ;  /* 0x000000000c0079b9 */ /* 0x0007e40008040000 */
[----:B------:R3:W-:Y:S02]  /*0320*/  UTMACCTL.PF [UR8] ;  /* 0x00000000080079b9 */ /* 0x0007e40008040000 */
[----:B---3--:R-:W-:Y:S01]  /*0330*/  NOP ;  /* 0x0000000000007918 */ /* 0x008fe20000000000 */
.L_x_5:
[----:B------:R-:W-:Y:S05]  /*0340*/  BSYNC.RECONVERGENT B0 ;  /* 0x0000000000007941 */ /* 0x000fea0003800200 */
.L_x_4:
[----:B------:R-:W-:Y:S04]  /*0350*/  BSSY.RECONVERGENT B0, `(.L_x_6) ;  /* 0x000000a000007945 */ /* 0x000fe80003800200 */
        /* <DEDUP_REMOVED lines=9> */
.L_x_7:
[----:B------:R-:W-:Y:S05]  /*03f0*/  BSYNC.RECONVERGENT B0 ;  /* 0x0000000000007941 */ /* 0x000fea0003800200 */
.L_x_6:
[----:B------:R-:W3:Y:S01]  /*0400*/  LDCU.64 UR8, c[0x0][0x888] ;  /* 0x00011100ff0877ac */ /* 0x000ee20008000a00 */
[----:B------:R-:W-:Y:S02]  /*0410*/  UISETP.EQ.U32.AND UP1, UPT, UR6, URZ, UPT ;  /* 0x000000ff0600728c */ /* 0x000fe4000bf22070 */
[----:B------:R-:W-:Y:S02]  /*0420*/  UPLOP3.LUT UP5, UPT, UPT, UPT, UPT, 0x80, 0x8 ;  /* 0x000000000008789c */ /* 0x000fe40003faf070 */
[----:B---3--:R-:W-:-:S04]  /*0430*/  UISETP.NE.U32.AND UP0, UPT, UR8, URZ, UPT ;  /* 0x000000ff0800728c */ /* 0x008fc8000bf05070 */
[----:B------:R-:W-:-:S04]  /*0440*/  UISETP.NE.AND.EX UP0, UPT, UR9, URZ, UPT, UP0 ;  /* 0x000000ff0900728c */ /* 0x000fc8000bf05300 */
[----:B------:R-:W-:-:S04]  /*0450*/  UISETP.EQ.OR.EX UP2, UPT, UR7, URZ, !UP0, UP1 ;  /* 0x000000ff0700728c */ /* 0x000fc8000c742710 */
[----:B------:R-:W-:-:S05]  /*0460*/  UP2UR UR44, UPR, URZ, 0x4 ;  /* 0x00000004ff2c7883 */ /* 0x000fca0008000000 */
[----:B------:R-:W-:Y:S07]  /*0470*/  BRA.U !UP2, `(.L_x_8) ;  /* 0x000000010a207547 */ /* 0x000fee000b800000 */
[----:B------:R-:W-:Y:S01]  /*0480*/  UISETP.NE.U32.AND UP2, UPT, UR6, URZ, UPT ;  /* 0x000000ff0600728c */ /* 0x000fe2000bf45070 */
[----:B-----5:R-:W-:Y:S01]  /*0490*/  FSETP.NEU.AND P0, PT, R49, RZ, PT ;  /* 0x000000ff3100720b */ /* 0x020fe20003f0d000 */
[----:B------:R-:W-:Y:S02]  /*04a0*/  USEL UR6, URZ, 0xffffffff, UP0 ;  /* 0xffffffffff067887 */ /* 0x000fe40008000000 */
[----:B------:R-:W-:-:S10]  /*04b0*/  UISETP.NE.AND.EX UP2, UPT, UR7, URZ, UPT, UP2 ;  /* 0x000000ff0700728c */ /* 0x000fd4000bf45320 */
[----:B------:R-:W-:Y:S01]  /*04c0*/  VOTEU.ANY UP1, P0 ;  /* 0x0000000000ff7886 */ /* 0x000fe20000020100 */
[----:B------:R-:W-:-:S04]  /*04d0*/  @!UP2 USEL UR6, URZ, 0xffffffff, UP1 ;  /* 0xffffffffff06a887 */ /* 0x000fc80008800000 */
[----:B------:R-:W-:-:S04]  /*04e0*/  ULOP3.LUT UR6, UR6, 0x1, URZ, 0xc0, !UPT ;  /* 0x0000000106067892 */ /* 0x000fc8000f8ec0ff */
[----:B------:R-:W-:-:S11]  /*04f0*/  UISETP.NE.U32.AND UP5, UPT, UR6, 0x1, UPT ;  /* 0x000000010600788c */ /* 0x000fd6000bfa5070 */
.L_x_8:
[----:B------:R-:W3:Y:S01]  /*0500*/  SHFL.IDX PT, R0, R106, RZ, 0x1f ;  /* 0x00001fff6a007589 */ /* 0x000ee200000e0000 */
[----:B------:R-:W-:-:S04]  /*0510*/  UISETP.NE.AND UP1, UPT, UR10, 0x2, UPT ;  /* 0x000000020a00788c */ /* 0x000fc8000bf25270 */
[----:B------:R-:W-:Y:S02]  /*0520*/  UISETP.EQ.AND UP2, UPT, UR5, URZ, !UP1 ;  /* 0x000000ff0500728c */ /* 0x000fe4000cf42270 */
[----:B------:R-:W-:-:S04]  /*0530*/  USEL UR7, URZ, 0x1, UP1 ;  /* 0x00000001ff077887 */ /* 0x000fc80008800000 */
[----:B------:R-:W-:Y:S02]  /*0540*/  PLOP3.LUT P5, PT, P1, PT, UP2, 0x80, 0x8 ;  /* 0x000000000008781c */ /* 0x000fe40000faf028 */
[----:B---3--:R-:W-:-:S13]  /*0550*/  ISETP.NE.AND P0, PT, R0, RZ, PT ;  /* 0x000000ff0000720c */ /* 0x008fda0003f05270 */
[----:B------:R-:W-:Y:S05]  /*0560*/  @P0 BRA `(.L_x_9) ;  /* 0x0000000000c00947 */ /* 0x000fea0003800000 */
[----:B------:R-:W-:Y:S01]  /*0570*/  ELECT P0, URZ, PT ;  /* 0x0000000000ff782f */ /* 0x000fe20003800000 */
[----:B------:R-:W-:-:S12]  /*0580*/  BSSY.RECONVERGENT B0, `(.L_x_9) ;  /* 0x000002e000007945 */ /* 0x000fd80003800200 */
[----:B------:R-:W-:Y:S05]  /*0590*/  @!P0 BRA `(.L_x_10) ;  /* 0x0000000000b08947 */ /* 0x000fea0003800000 */
[----:B------:R-:W-:Y:S01]  /*05a0*/  UMOV UR8, 0x400 ;  /* 0x0000040000087882 */ /* 0x000fe20000000000 */
[----:B------:R-:W-:Y:S01]  /*05b0*/  UMOV UR6, 0x1 ;  /* 0x0000000100067882 */ /* 0x000fe20000000000 */
[----:B------:R-:W-:Y:S02]  /*05c0*/  ULEA UR8, UR37, UR8, 0x18 ;  /* 0x0000000825087291 */ /* 0x000fe4000f8ec0ff */
[----:B------:R-:W-:-:S04]  /*05d0*/  UIADD3 UR12, UPT, UPT, -UR6, 0x100000, URZ ;  /* 0x00100000060c7890 */ /* 0x000fc8000fffe1ff */
[----:B------:R-:W-:Y:S02]  /*05e0*/  USHF.L.U32 UR13, UR12, 0xb, URZ ;  /* 0x0000000b0c0d7899 */ /* 0x000fe400080006ff */
[----:B------:R-:W-:Y:S01]  /*05f0*/  USHF.L.U32 UR12, UR12, 0x1, URZ ;  /* 0x000000010c0c7899 */ /* 0x000fe200080006ff */
[----:B------:R-:W3:Y:S11]  /*0600*/  FENCE.VIEW.ASYNC.S ;  /* 0x00000000000073c6 */ /* 0x000ef60000000000 */
[----:B---3--:R3:W4:Y:S01]  /*0610*/  SYNCS.EXCH.64 URZ, [UR8], UR12 ;  /* 0x0000000c08ff75b2 */ /* 0x0087220008000100 */
[----:B------:R3:W1:Y:S01]  /*0620*/  SYNCS.EXCH.64 URZ, [UR8+0x90], UR12 ;  /* 0x0000900c08ff75b2 */ /* 0x0006620008000100 */
        /* <DEDUP_REMOVED lines=33> */
[----:B------:R3:W1:Y:S02]  /*0840*/  SYNCS.EXCH.64 URZ, [UR8+0x118], UR12 ;  /* 0x0001180c08ff75b2 */ /* 0x0006640008000100 */
[----:B---34-:R-:W-:Y:S01]  /*0850*/  NOP ;  /* 0x0000000000007918 */ /* 0x018fe20000000000 */
.L_x_10:
[----:B------:R-:W-:Y:S05]  /*0860*/  BSYNC.RECONVERGENT B0 ;  /* 0x0000000000007941 */ /* 0x000fea0003800200 */
.L_x_9:
[----:B------:R-:W3:Y:S01]  /*0870*/  SHFL.IDX PT, R0, R106, RZ, 0x1f ;  /* 0x00001fff6a007589 */ /* 0x000ee200000e0000 */
[----:B------:R-:W-:Y:S01]  /*0880*/  NOP ;  /* 0x0000000000007918 */ /* 0x000fe20000000000 */
[----:B---3--:R-:W-:-:S13]  /*0890*/  ISETP.NE.AND P0, PT, R0, 0x1, PT ;  /* 0x000000010000780c */ /* 0x008fda0003f05270 */
[----:B------:R-:W-:Y:S05]  /*08a0*/  @P0 BRA `(.L_x_11) ;  /* 0x00000000003c0947 */ /* 0x000fea0003800000 */
[----:B------:R-:W-:Y:S01]  /*08b0*/  UMOV UR9, 0x400 ;  /* 0x0000040000097882 */ /* 0x000fe20000000000 */
[----:B------:R-:W-:Y:S01]  /*08c0*/  UMOV UR8, 0x20 ;  /* 0x0000002000087882 */ /* 0x000fe20000000000 */
[----:B------:R-:W-:Y:S01]  /*08d0*/  UMOV UR6, 0x80 ;  /* 0x0000008000067882 */ /* 0x000fe20000000000 */
[----:B------:R-:W-:Y:S02]  /*08e0*/  ULEA UR9, UR37, UR9, 0x18 ;  /* 0x0000000925097291 */ /* 0x000fe4000f8ec0ff */
[----:B------:R-:W-:-:S04]  /*08f0*/  UIADD3 UR12, UPT, UPT, -UR8, 0x100000, URZ ;  /* 0x00100000080c7890 */ /* 0x000fc8000fffe1ff */
[----:B------:R-:W-:Y:S02]  /*0900*/  USHF.L.U32 UR13, UR12, 0xb, URZ ;  /* 0x0000000b0c0d7899 */ /* 0x000fe400080006ff */
[----:B------:R-:W-:Y:S02]  /*0910*/  USHF.L.U32 UR12, UR12, 0x1, URZ ;  /* 0x000000010c0c7899 */ /* 0x000fe400080006ff */
[----:B------:R-:W-:-:S04]  /*0920*/  UIADD3 UR14, UPT, UPT, -UR6, 0x100000, URZ ;  /* 0x00100000060e7890 */ /* 0x000fc8000fffe1ff */
[----:B------:R-:W-:Y:S02]  /*0930*/  USHF.L.U32 UR15, UR14, 0xb, URZ ;  /* 0x0000000b0e0f7899 */ /* 0x000fe400080006ff */
[----:B------:R-:W-:Y:S01]  /*0940*/  USHF.L.U32 UR14, UR14, 0x1, URZ ;  /* 0x000000010e0e7899 */ /* 0x000fe200080006ff */
[----:B------:R-:W-:Y:S01]  /*0950*/  ELECT P0, URZ, PT ;  /* 0x0000000000ff782f */ /* 0x000fe20003800000 */
[----:B------:R-:W3:Y:S02]  /*0960*/  FENCE.VIEW.ASYNC.S ;  /* 0x00000000000073c6 */ /* 0x000ee40000000000 */
[----:B---3--:R3:W4:Y:S08]  /*0970*/  SYNCS.EXCH.64 URZ, [UR9+0x120], UR12 ;  /* 0x0001200c09ff75b2 */ /* 0x0087300008000100 */
[----:B------:R3:W1:Y:S01]  /*0980*/  SYNCS.EXCH.64 URZ, [UR9+0x128], UR14 ;  /* 0x0001280e09ff75b2 */ /* 0x0006620008000100 */
[----:B------:R-:W-:Y:S01]  /*0990*/  NOP ;  /* 0x0000000000007918 */ /* 0x000fe20000000000 */
.L_x_11:
[----:B------:R-:W2:Y:S01]  /*09a0*/  SHFL.IDX PT, R0, R106, RZ, 0x1f ;  /* 0x00001fff6a007589 */ /* 0x000ea200000e0000 */
[----:B------:R-:W-:Y:S01]  /*09b0*/  NOP ;  /* 0x0000000000007918 */ /* 0x000fe20000000000 */
[----:B--2---:R-:W-:-:S13]  /*09c0*/  ISETP.NE.AND P0, PT, R0, 0x3, PT ;  /* 0x000000030000780c */ /* 0x004fda0003f05270 */
[----:B------:R-:W-:Y:S05]  /*09d0*/  @P0 BRA `(.L_x_12) ;  /* 0x00000000002c0947 */ /* 0x000fea0003800000 */
[----:B------:R-:W-:Y:S01]  /*09e0*/  UMOV UR8, 0x400 ;  /* 0x0000040000087882 */ /* 0x000fe20000000000 */
[----:B------:R-:W-:Y:S01]  /*09f0*/  UMOV UR6, 0x20 ;  /* 0x0000002000067882 */ /* 0x000fe20000000000 */
[----:B------:R-:W-:Y:S02]  /*0a00*/  ULEA UR8, UR37, UR8, 0x18 ;  /* 0x0000000825087291 */ /* 0x000fe4000f8ec0ff */
[----:B---3--:R-:W-:-:S04]  /*0a10*/  UIADD3 UR12, UPT, UPT, -UR6, 0x100000, URZ ;  /* 0x00100000060c7890 */ /* 0x008fc8000fffe1ff */
[----:B------:R-:W-:Y:S02]  /*0a20*/  USHF.L.U32 UR13, UR12, 0xb, URZ ;  /* 0x0000000b0c0d7899 */ /* 0x000fe400080006ff */
[----:B------:R-:W-:Y:S01]  /*0a30*/  USHF.L.U32 UR12, UR12, 0x1, URZ ;  /* 0x000000010c0c7899 */ /* 0x000fe200080006ff */
[----:B------:R-:W-:Y:S01]  /*0a40*/  ELECT P0, URZ, PT ;  /* 0x0000000000ff782f */ /* 0x000fe20003800000 */
[----:B------:R-:W2:Y:S10]  /*0a50*/  FENCE.VIEW.ASYNC.S ;  /* 0x00000000000073c6 */ /* 0x000eb40000000000 */
[----:B--2---:R2:W3:Y:S01]  /*0a60*/  SYNCS.EXCH.64 URZ, [UR8+0x130], UR12 ;  /* 0x0001300c08ff75b2 */ /* 0x0044e20008000100 */
[----:B------:R2:W1:Y:S01]  /*0a70*/  SYNCS.EXCH.64 URZ, [UR8+0x138], UR12 ;  /* 0x0001380c08ff75b2 */ /* 0x0004620008000100 */
[----:B------:R-:W-:Y:S01]  /*0a80*/  NOP ;  /* 0x0000000000007918 */ /* 0x000fe20000000000 */
.L_x_12:
[----:B------:R-:W4:Y:S01]  /*0a90*/  SHFL.IDX PT, R0, R106, RZ, 0x1f ;  /* 0x00001fff6a007589 */ /* 0x000f2200000e0000 */
[----:B------:R-:W-:Y:S01]  /*0aa0*/  NOP ;  /* 0x0000000000007918 */ /* 0x000fe20000000000 */
[----:B----4-:R-:W-:-:S13]  /*0ab0*/  ISETP.NE.AND P0, PT, R0, 0x4, PT ;  /* 0x000000040000780c */ /* 0x010fda0003f05270 */
[----:B------:R-:W-:Y:S05]  /*0ac0*/  @P0 BRA `(.L_x_13) ;  /* 0x0000000000480947 */ /* 0x000fea0003800000 */
[----:B---3--:R-:W-:Y:S01]  /*0ad0*/  UMOV UR9, 0x1e0 ;  /* 0x000001e000097882 */ /* 0x008fe20000000000 */
[----:B--2---:R-:W-:Y:S01]  /*0ae0*/  UMOV UR8, 0x400 ;  /* 0x0000040000087882 */ /* 0x004fe20000000000 */
[----:B------:R-:W-:Y:S01]  /*0af0*/  USEL UR9, UR9, 0x1a0, UP5 ;  /* 0x000001a009097887 */ /* 0x000fe2000a800000 */
        /* <DEDUP_REMOVED lines=9> */
[----:B------:R-:W2:Y:S02]  /*0b90*/  FENCE.VIEW.ASYNC.S ;  /* 0x00000000000073c6 */ /* 0x000ea40000000000 */
[----:B--2---:R4:W2:Y:S08]  /*0ba0*/  SYNCS.EXCH.64 URZ, [UR8+0x140], UR12 ;  /* 0x0001400c08ff75b2 */ /* 0x0048b00008000100 */
[----:B------:R4:W3:Y:S01]  /*0bb0*/  SYNCS.EXCH.64 URZ, [UR8+0x150], UR14 ;  /* 0x0001500e08ff75b2 */ /* 0x0008e20008000100 */
[----:B------:R4:W1:Y:S01]  /*0bc0*/  SYNCS.EXCH.64 URZ, [UR8+0x148], UR12 ;  /* 0x0001480c08ff75b2 */ /* 0x0008620008000100 */
[----:B------:R4:W1:Y:S02]  /*0bd0*/  SYNCS.EXCH.64 URZ, [UR8+0x158], UR14 ;  /* 0x0001580e08ff75b2 */ /* 0x0008640008000100 */
[----:B----4-:R-:W-:Y:S01]  /*0be0*/  NOP ;  /* 0x0000000000007918 */ /* 0x010fe20000000000 */
.L_x_13:
[----:B------:R-:W4:Y:S01]  /*0bf0*/  SHFL.IDX PT, R0, R106, RZ, 0x1f ;  /* 0x00001fff6a007589 */ /* 0x000f2200000e0000 */
[----:B------:R-:W-:Y:S01]  /*0c00*/  NOP ;  /* 0x0000000000007918 */ /* 0x000fe20000000000 */
[----:B----4-:R-:W-:-:S13]  /*0c10*/  ISETP.NE.AND P0, PT, R0, 0x5, PT ;  /* 0x000000050000780c */ /* 0x010fda0003f05270 */
[----:B------:R-:W-:Y:S05]  /*0c20*/  @P0 BRA `(.L_x_14) ;  /* 0x0000000000540947 */ /* 0x000fea0003800000 */
[----:B---3--:R-:W-:Y:S01]  /*0c30*/  UMOV UR9, 0x400 ;  /* 0x0000040000097882 */ /* 0x008fe20000000000 */
[----:B--2---:R-:W-:Y:S01]  /*0c40*/  UMOV UR8, 0x1 ;  /* 0x0000000100087882 */ /* 0x004fe20000000000 */
        /* <DEDUP_REMOVED lines=13> */
[----:B------:R4:W1:Y:S01]  /*0d20*/  SYNCS.EXCH.64 URZ, [UR9+0x188], UR14 ;  /* 0x0001880e09ff75b2 */ /* 0x0008620008000100 */
[----:B------:R4:W1:Y:S01]  /*0d30*/  SYNCS.EXCH.64 URZ, [UR9+0x170], UR12 ;  /* 0x0001700c09ff75b2 */ /* 0x0008620008000100 */
[----:B------:R4:W1:Y:S01]  /*0d40*/  SYNCS.EXCH.64 URZ, [UR9+0x190], UR14 ;  /* 0x0001900e09ff75b2 */ /* 0x0008620008000100 */
[----:B------:R4:W1:Y:S01]  /*0d50*/  SYNCS.EXCH.64 URZ, [UR9+0x178], UR12 ;  /* 0x0001780c09ff75b2 */ /* 0x0008620008000100 */
[----:B------:R4:W1:Y:S02]  /*0d60*/  SYNCS.EXCH.64 URZ, [UR9+0x198], UR14 ;  /* 0x0001980e09ff75b2 */ /* 0x0008640008000100 */
[----:B----4-:R-:W-:Y:S01]  /*0d70*/  NOP ;  /* 0x0000000000007918 */ /* 0x010fe20000000000 */
.L_x_14:
[----:B------:R-:W4:Y:S01]  /*0d80*/  SHFL.IDX PT, R0, R106, RZ, 0x1f ;  /* 0x00001fff6a007589 */ /* 0x000f2200000e0000 */
[----:B------:R-:W-:Y:S01]  /*0d90*/  ISETP.NE.OR P1, PT, RZ, UR10, !P1 ;  /* 0x0000000aff007c0c */ /* 0x000fe2000cf25670 */
[----:B------:R-:W-:Y:S01]  /*0da0*/  NOP ;  /* 0x0000000000007918 */ /* 0x000fe20000000000 */
[----:B----4-:R-:W-:-:S13]  /*0db0*/  ISETP.NE.AND P0, PT, R0, 0x3, PT ;  /* 0x000000030000780c */ /* 0x010fda0003f05270 */
[----:B------:R-:W-:Y:S05]  /*0dc0*/  @P0 BRA `(.L_x_15) ;  /* 0x0000000000340947 */ /* 0x000fea0003800000 */
[----:B--2---:R-:W-:Y:S01]  /*0dd0*/  UMOV UR8, 0x400 ;  /* 0x0000040000087882 */ /* 0x004fe20000000000 */
[----:B------:R-:W-:Y:S01]  /*0de0*/  UMOV UR6, 0x20 ;  /* 0x0000002000067882 */ /* 0x000fe20000000000 */
[----:B------:R-:W-:Y:S02]  /*0df0*/  ULEA UR8, UR37, UR8, 0x18 ;  /* 0x0000000825087291 */ /* 0x000fe4000f8ec0ff */
[----:B---3--:R-:W-:-:S04]  /*0e00*/  UIADD3 UR12, UPT, UPT, -UR6, 0x100000, URZ ;  /* 0x00100000060c7890 */ /* 0x008fc8000fffe1ff */
[----:B------:R-:W-:Y:S02]  /*0e10*/  USHF.L.U32 UR13, UR12, 0xb, URZ ;  /* 0x0000000b0c0d7899 */ /* 0x000fe400080006ff */
[----:B------:R-:W-:Y:S01]  /*0e20*/  USHF.L.U32 UR12, UR12, 0x1, URZ ;  /* 0x000000010c0c7899 */ /* 0x000fe200080006ff */
[----:B------:R-:W-:Y:S01]  /*0e30*/  ELECT P0, URZ, PT ;  /* 0x0000000000ff782f */ /* 0x000fe20003800000 */
[----:B------:R-:W2:Y:S10]  /*0e40*/  FENCE.VIEW.ASYNC.S ;  /* 0x00000000000073c6 */ /* 0x000eb40000000000 */
[----:B--2---:R4:W2:Y:S01]  /*0e50*/  SYNCS.EXCH.64 URZ, [UR8+0x1a0], UR12 ;  /* 0x0001a00c08ff75b2 */ /* 0x0048a20008000100 */
[----:B------:R4:W3:Y:S01]  /*0e60*/  SYNCS.EXCH.64 URZ, [UR8+0x1b0], UR12 ;  /* 0x0001b00c08ff75b2 */ /* 0x0008e20008000100 */
[----:B------:R4:W1:Y:S01]  /*0e70*/  SYNCS.EXCH.64 URZ, [UR8+0x1a8], UR12 ;  /* 0x0001a80c08ff75b2 */ /* 0x0008620008000100 */
[----:B------:R4:W1:Y:S02]  /*0e80*/  SYNCS.EXCH.64 URZ, [UR8+0x1b8], UR12 ;  /* 0x0001b80c08ff75b2 */ /* 0x0008640008000100 */
[----:B----4-:R-:W-:Y:S01]  /*0e90*/  NOP ;  /* 0x0000000000007918 */ /* 0x010fe20000000000 */
.L_x_15:
[----:B------:R-:W-:Y:S01]  /*0ea0*/  VOTEU.ALL UP1, P1 ;  /* 0x0000000000ff7886 */ /* 0x000fe20000820000 */
[----:B--2---:R-:W2:Y:S01]  /*0eb0*/  LDCU UR8, c[0x0][0x36c] ;  /* 0x00006d80ff0877ac */ /* 0x004ea20008000800 */
[----:B------:R-:W-:Y:S01]  /*0ec0*/  NOP ;  /* 0x0000000000007918 */ /* 0x000fe20000000000 */
[----:B------:R-:W-:Y:S01]  /*0ed0*/  LOP3.LUT R10, R103, 0x1f, RZ, 0xc0, !PT ;  /* 0x0000001f670a7812 */ /* 0x000fe200078ec0ff */
[----:B---3--:R-:W-:Y:S01]  /*0ee0*/  UMOV UR12, 0x20 ;  /* 0x00000020000c7882 */ /* 0x008fe20000000000 */
[----:B------:R-:W-:Y:S01]  /*0ef0*/  @!UP1 UMOV UR6, 0x400 ;  /* 0x0000040000069882 */ /* 0x000fe20000000000 */
[----:B------:R-:W-:-:S04]  /*0f00*/  @!UP1 UIADD3 UR12, UPT, UPT, -UR12, 0x100000, URZ ;  /* 0x001000000c0c9890 */ /* 0x000fc8000fffe1ff */
[----:B------:R-:W-:Y:S02]  /*0f10*/  @!UP1 USHF.L.U32 UR13, UR12, 0xb, URZ ;  /* 0x0000000b0c0d9899 */ /* 0x000fe400080006ff */
[----:B------:R-:W-:Y:S02]  /*0f20*/  @!UP1 USHF.L.U32 UR12, UR12, 0x1, URZ ;  /* 0x000000010c0c9899 */ /* 0x000fe400080006ff */
[----:B------:R-:W-:Y:S01]  /*0f30*/  @!UP1 ULEA UR6, UR37, UR6, 0x18 ;  /* 0x0000000625069291 */ /* 0x000fe2000f8ec0ff */
[----:B------:R-:W-:Y:S01]  /*0f40*/  VOTEU.ALL UP1, P1 ;  /* 0x0000000000ff7886 */ /* 0x000fe20000820000 */
[----:B------:R-:W-:Y:S01]  /*0f50*/  UISETP.NE.AND UP4, UPT, UR10, URZ, UPT ;  /* 0x000000ff0a00728c */ /* 0x000fe2000bf85270 */
[----:B------:R-:W3:Y:S09]  /*0f60*/  FENCE.VIEW.ASYNC.S ;  /* 0x00000000000073c6 */ /* 0x000ef20000000000 */
[----:B---3--:R3:W4:Y:S01]  /*0f70*/  @!UP1 SYNCS.EXCH.64 URZ, [UR6+0x1c0], UR12 ;  /* 0x0001c00c06ff95b2 */ /* 0x0087220008000100 */
[----:B--2---:R-:W-:-:S09]  /*0f80*/  UISETP.EQ.U32.AND UP1, UPT, UR8, 0x1, UPT ;  /* 0x000000010800788c */ /* 0x004fd2000bf22070 */
[----:B------:R-:W-:Y:S05]  /*0f90*/  BRA.U !UP1, `(.L_x_16) ;  /* 0x0000000109087547 */ /* 0x000fea000b800000 */
[----:B-1--4-:R-:W-:Y:S01]  /*0fa0*/  UCGABAR_ARV ;  /* 0x00000000000079c7 */ /* 0x012fe20008000000 */
[----:B------:R-:W-:Y:S05]  /*0fb0*/  BRA `(.L_x_17) ;  /* 0x0000000000047947 */ /* 0x000fea0003800000 */
.L_x_16:
[----:B-1--4-:R-:W-:Y:S01]  /*0fc0*/  NOP ;  /* 0x0000000000007918 */ /* 0x012fe20000000000 */
.L_x_17:
[----:B------:R-:W1:Y:S01]  /*0fd0*/  S2R R94, SR_CTAID.Y ;  /* 0x00000000005e7919 */ /* 0x000e620000002600 */
[----:B------:R-:W-:-:S05]  /*0fe0*/  CS2R.32 R93, SR_CgaSize ;  /* 0x00000000005d7805 */ /* 0x000fca0000008a00 */
[----:B------:R-:W-:-:S05]  /*0ff0*/  IMAD R93, R93, -0xa0, RZ ;  /* 0xffffff605d5d7824 */ /* 0x000fca00078e02ff */
[----:B---3--:R-:W-:-:S14]  /*1000*/  R2UR UR6, R93 ;  /* 0x000000005d0672ca */ /* 0x008fdc00000e0000 */
[----:B------:R-:W2:Y:S01]  /*1010*/  LDCU UR6, c[0x0][UR6+0x2b4] ;  /* 0x00005680060677ac */ /* 0x000ea20008000800 */
[----:B------:R-:W-:-:S05]  /*1020*/  CS2R.32 R0, SR_CgaSize ;  /* 0x0000000000007805 */ /* 0x000fca0000008a00 */
[----:B------:R-:W-:-:S06]  /*1030*/  IMAD R0, R0, -0xa0, RZ ;  /* 0xffffff6000007824 */ /* 0x000fcc00078e02ff */
[----:B------:R-:W3:Y:S01]  /*1040*/  LDC R0, c[0x0][R0+0x2a4] ;  /* 0x0000a90000007b82 */ /* 0x000ee20000000800 */
[----:B------:R-:W-:Y:S01]  /*1050*/  PRMT R8, RZ, 0x7610, R8 ;  /* 0x00007610ff087816 */ /* 0x000fe20000000008 */
[----:B------:R-:W4:Y:S01]  /*1060*/  S2R R11, SR_CTAID.X ;  /* 0x00000000000b7919 */ /* 0x000f220000002500 */
[----:B------:R-:W-:-:S05]  /*1070*/  CS2R.32 R93, SR_CgaSize ;  /* 0x00000000005d7805 */ /* 0x000fca0000008a00 */
[----:B------:R-:W-:-:S05]  /*1080*/  IMAD R93, R93, -0xa0, RZ ;  /* 0xffffff605d5d7824 */ /* 0x000fca00078e02ff */
[----:B------:R-:W-:-:S14]  /*1090*/  R2UR UR8, R93 ;  /* 0x000000005d0872ca */ /* 0x000fdc00000e0000 */
[----:B------:R-:W3:Y:S01]  /*10a0*/  LDCU UR8, c[0x0][UR8+0x2b0] ;  /* 0x00005600080877ac */ /* 0x000ee20008000800 */
[----:B------:R-:W-:Y:S01]  /*10b0*/  UISETP.NE.AND UP2, UPT, UR10, 0x2, UPT ;  /* 0x000000020a00788c */ /* 0x000fe2000bf45270 */
[----:B------:R-:W2:Y:S01]  /*10c0*/  LDC R9, c[0x0][0xb24] ;  /* 0x0002c900ff097b82 */ /* 0x000ea20000000800 */
[----:B------:R-:W-:-:S05]  /*10d0*/  CS2R.32 R2, SR_CgaSize ;  /* 0x0000000000027805 */ /* 0x000fca0000008a00 */
[----:B------:R-:W-:-:S06]  /*10e0*/  IMAD R2, R2, -0xa0, RZ ;  /* 0xffffff6002027824 */ /* 0x000fcc00078e02ff */
[----:B------:R-:W3:Y:S08]  /*10f0*/  LDC R2, c[0x0][R2+0x2a0] ;  /* 0x0000a80002027b82 */ /* 0x000ef00000000800 */
[----:B------:R-:W3:Y:S01]  /*1100*/  LDC R40, c[0x0][0xb24] ;  /* 0x0002c900ff287b82 */ /* 0x000ee20000000800 */
[----:B-1----:R-:W-:-:S07]  /*1110*/  I2FP.F32.U32 R3, R94 ;  /* 0x0000005e00037245 */ /* 0x002fce0000201000 */
[----:B------:R-:W1:Y:S01]  /*1120*/  S2UR UR36, SR_CTAID.Z ;  /* 0x00000000002479c3 */ /* 0x000e620000002700 */
[----:B--2---:R-:W-:Y:S01]  /*1130*/  ISETP.GE.AND P0, PT, R9, 0x1, PT ;  /* 0x000000010900780c */ /* 0x004fe20003f06270 */
[----:B----4-:R-:W-:Y:S01]  /*1140*/  IMAD.MOV.U32 R93, RZ, RZ, R11 ;  /* 0x000000ffff5d7224 */ /* 0x010fe200078e000b */
[----:B------:R-:W-:Y:S01]  /*1150*/  I2FP.F32.U32 R4, R11 ;  /* 0x0000000b00047245 */ /* 0x000fe20000201000 */
[----:B------:R-:W-:Y:S01]  /*1160*/  FMUL R3, R3, UR6 ;  /* 0x0000000603037c20 */ /* 0x000fe20008400000 */
[----:B------:R-:W2:Y:S03]  /*1170*/  LDCU UR6, c[0x0][0xb30] ;  /* 0x00016600ff0677ac */ /* 0x000ea60008000800 */
[----:B---3--:R-:W-:Y:S01]  /*1180*/  FMUL R4, R4, UR8 ;  /* 0x0000000804047c20 */ /* 0x008fe20008400000 */
[----:B------:R-:W3:Y:S08]  /*1190*/  F2I.U32.TRUNC.NTZ R81, R3 ;  /* 0x0000000300517305 */ /* 0x000ef0000020f000 */
[----:B------:R-:W4:Y:S01]  /*11a0*/  F2I.U32.TRUNC.NTZ R92, R4 ;  /* 0x00000004005c7305 */ /* 0x000f22000020f000 */
[----:B--2---:R-:W-:Y:S01]  /*11b0*/  UISETP.NE.AND UP3, UPT, UR6, 0x1, UPT ;  /* 0x000000010600788c */ /* 0x004fe2000bf65270 */
[----:B---3--:R-:W-:-:S05]  /*11c0*/  IADD3 R81, PT, PT, -R81, RZ, RZ ;  /* 0x000000ff51517210 */ /* 0x008fca0007ffe1ff */
[----:B------:R-:W-:Y:S01]  /*11d0*/  IMAD R81, R0, R81, R94 ;  /* 0x0000005100517224 */ /* 0x000fe200078e025e */
[----:B------:R-:W-:Y:S01]  /*11e0*/  PRMT R0, RZ, 0x7610, R0 ;  /* 0x00007610ff007816 */ /* 0x000fe20000000000 */
[----:B----4-:R-:W-:-:S04]  /*11f0*/  IMAD.MOV R92, RZ, RZ, -R92 ;  /* 0x000000ffff5c7224 */ /* 0x010fc800078e0a5c */
[----:B------:R-:W-:Y:S01]  /*1200*/  IMAD R92, R2, R92, R11 ;  /* 0x0000005c025c7224 */ /* 0x000fe200078e020b */
[----:B-1----:R-:W-:Y:S06]  /*1210*/  BRA.U UP4, `(.L_x_18) ;  /* 0x0000000104247547 */ /* 0x002fec000b800000 */
[----:B------:R-:W-:Y:S01]  /*1220*/  ISETP.NE.AND P1, PT, R81, RZ, PT ;  /* 0x000000ff5100720c */ /* 0x000fe20003f25270 */
[----:B------:R-:W-:Y:S01]  /*1230*/  IMAD.MOV.U32 R0, RZ, RZ, 0x3 ;  /* 0x00000003ff007424 */ /* 0x000fe200078e00ff */
[C---:B------:R-:W-:Y:S02]  /*1240*/  LOP3.LUT R3, R92.reuse, 0xfffffffe, RZ, 0xc0, !PT ;  /* 0xfffffffe5c037812 */ /* 0x040fe400078ec0ff */
[----:B------:R-:W-:Y:S02]  /*1250*/  ISETP.LT.U32.OR P1, PT, R92, 0x2, !P1 ;  /* 0x000000025c00780c */ /* 0x000fe40004f21470 */
[----:B------:R-:W-:Y:S02]  /*1260*/  SHF.L.U32 R0, R0, R3, RZ ;  /* 0x0000000300007219 */ /* 0x000fe400000006ff */
[----:B------:R-:W-:Y:S02]  /*1270*/  SEL R5, RZ, 0x1, !P1 ;  /* 0x00000001ff057807 */ /* 0x000fe40004800000 */
[----:B------:R-:W-:-:S05]  /*1280*/  SEL R2, RZ, 0x2, !P1 ;  /* 0x00000002ff027807 */ /* 0x000fca0004800000 */
[----:B------:R-:W-:-:S05]  /*1290*/  IMAD.IADD R2, R5, 0x1, R2 ;  /* 0x0000000105027824 */ /* 0x000fca00078e0202 */
[----:B------:R-:W-:Y:S02]  /*12a0*/  PRMT R8, R2, 0x7610, R8 ;  /* 0x0000761002087816 */ /* 0x000fe40000000008 */
.L_x_18:
[----:B------:R-:W-:Y:S05]  /*12b0*/  @!P0 BRA `(.L_x_19) ;  /* 0x0000000000b88947 */ /* 0x000fea0003800000 */
[----:B------:R-:W1:Y:S01]  /*12c0*/  LDC.64 R4, c[0x0][0xb18] ;  /* 0x0002c600ff047b82 */ /* 0x000e620000000a00 */
[----:B------:R-:W-:-:S07]  /*12d0*/  ISETP.NE.AND P0, PT, R9, 0x1, PT ;  /* 0x000000010900780c */ /* 0x000fce0003f05270 */
[----:B------:R-:W2:Y:S08]  /*12e0*/  LDC R14, c[0x0][0xb0c] ;  /* 0x0002c300ff0e7b82 */ /* 0x000eb00000000800 */
[----:B------:R-:W3:Y:S08]  /*12f0*/  LDC R13, c[0x0][0x370] ;  /* 0x0000dc00ff0d7b82 */ /* 0x000ef00000000800 */
[----:B------:R-:W4:Y:S01]  /*1300*/  LDC R16, c[0x0][0x374] ;  /* 0x0000dd00ff107b82 */ /* 0x000f220000000800 */
[----:B-1----:R-:W-:-:S07]  /*1310*/  ISETP.NE.AND P1, PT, R4, 0x1, PT ;  /* 0x000000010400780c */ /* 0x002fce0003f25270 */
[----:B------:R-:W3:Y:S01]  /*1320*/  LDC.64 R6, c[0x0][0xb10] ;  /* 0x0002c400ff067b82 */ /* 0x000ee20000000a00 */
[----:B--2---:R-:W-:-:S07]  /*1330*/  ISETP.NE.AND P2, PT, R14, 0x1, PT ;  /* 0x000000010e00780c */ /* 0x004fce0003f45270 */
[----:B------:R-:W1:Y:S08]  /*1340*/  LDC R12, c[0x0][0xb20] ;  /* 0x0002c800ff0c7b82 */ /* 0x000e700000000800 */
[----:B------:R-:W2:Y:S01]  /*1350*/  LDC.64 R2, c[0x0][0xb28] ;  /* 0x0002ca00ff027b82 */ /* 0x000ea20000000a00 */
[----:B----4-:R-:W-:-:S04]  /*1360*/  IMAD.HI.U32 R15, R16, R5, RZ ;  /* 0x00000005100f7227 */ /* 0x010fc800078e00ff */
[----:B------:R-:W-:-:S04]  /*1370*/  IMAD.HI.U32 R5, R94, R5, RZ ;  /* 0x000000055e057227 */ /* 0x000fc800078e00ff */
[----:B---3--:R-:W-:-:S04]  /*1380*/  IMAD.HI.U32 R18, R13, R6, RZ ;  /* 0x000000060d127227 */ /* 0x008fc800078e00ff */
[C---:B------:R-:W-:Y:S01]  /*1390*/  IMAD.HI.U32 R20, R11.reuse, R6, RZ ;  /* 0x000000060b147227 */ /* 0x040fe200078e00ff */
[-C--:B------:R-:W-:Y:S02]  /*13a0*/  @P2 SHF.R.U32.HI R13, RZ, R7.reuse, R18 ;  /* 0x00000007ff0d2219 */ /* 0x080fe40000011612 */
[-C--:B-1----:R-:W-:Y:S02]  /*13b0*/  @P1 SHF.R.U32.HI R16, RZ, R12.reuse, R15 ;  /* 0x0000000cff101219 */ /* 0x082fe4000001160f */
[----:B------:R-:W-:Y:S02]  /*13c0*/  SHF.R.U32.HI R5, RZ, R12, R5 ;  /* 0x0000000cff057219 */ /* 0x000fe40000011605 */
[----:B------:R-:W-:Y:S02]  /*13d0*/  SHF.R.U32.HI R20, RZ, R7, R20 ;  /* 0x00000007ff147219 */ /* 0x000fe40000011614 */
[----:B------:R-:W-:Y:S01]  /*13e0*/  SEL R5, R94, R5, !P1 ;  /* 0x000000055e057207 */ /* 0x000fe20004800000 */
[----:B--2---:R-:W-:Y:S01]  /*13f0*/  IMAD.HI.U32 R18, R16, R2, RZ ;  /* 0x0000000210127227 */ /* 0x004fe200078e00ff */
[----:B------:R-:W-:-:S02]  /*1400*/  SEL R93, R11, R20, !P2 ;  /* 0x000000140b5d7207 */ /* 0x000fc40005000000 */
[----:B------:R-:W-:Y:S01]  /*1410*/  IADD3 R7, PT, PT, -R5, RZ, RZ ;  /* 0x000000ff05077210 */ /* 0x000fe20007ffe1ff */
[----:B------:R-:W-:Y:S01]  /*1420*/  IMAD.HI.U32 R6, R13, R2, RZ ;  /* 0x000000020d067227 */ /* 0x000fe200078e00ff */
[----:B------:R-:W-:-:S03]  /*1430*/  @P0 SHF.R.U32.HI R16, RZ, R3, R18 ;  /* 0x00000003ff100219 */ /* 0x000fc60000011612 */
[----:B------:R-:W-:Y:S01]  /*1440*/  IMAD R7, R4, R7, R94 ;  /* 0x0000000704077224 */ /* 0x000fe200078e025e */
[----:B------:R-:W-:Y:S01]  /*1450*/  @P0 SHF.R.U32.HI R13, RZ, R3, R6 ;  /* 0x00000003ff0d0219 */ /* 0x000fe20000011606 */
[----:B------:R-:W-:-:S04]  /*1460*/  IMAD R16, R16, R9, RZ ;  /* 0x0000000910107224 */ /* 0x000fc800078e02ff */
[----:B------:R-:W-:Y:S01]  /*1470*/  IMAD R6, R13, R9, RZ ;  /* 0x000000090d067224 */ /* 0x000fe200078e02ff */
[----:B------:R-:W-:-:S04]  /*1480*/  ISETP.GE.AND P1, PT, R5, R16, PT ;  /* 0x000000100500720c */ /* 0x000fc80003f26270 */
[----:B------:R-:W-:Y:S01]  /*1490*/  ISETP.GE.OR P1, PT, R93, R6, P1 ;  /* 0x000000065d00720c */ /* 0x000fe20000f26670 */
[----:B------:R-:W-:-:S05]  /*14a0*/  IMAD.HI.U32 R6, R5, R2, RZ ;  /* 0x0000000205067227 */ /* 0x000fca00078e00ff */
[----:B------:R-:W-:-:S04]  /*14b0*/  SHF.R.U32.HI R6, RZ, R3, R6 ;  /* 0x00000003ff067219 */ /* 0x000fc80000011606 */
[----:B------:R-:W-:-:S03]  /*14c0*/  SEL R6, R5, R6, !P0 ;  /* 0x0000000605067207 */ /* 0x000fc60004000000 */
[----:B------:R-:W-:Y:S01]  /*14d0*/  @!P1 IMAD.HI.U32 R12, R93, R2, RZ ;  /* 0x000000025d0c9227 */ /* 0x000fe200078e00ff */
[----:B------:R-:W-:-:S04]  /*14e0*/  IADD3 R2, PT, PT, -R6, RZ, RZ ;  /* 0x000000ff06027210 */ /* 0x000fc80007ffe1ff */
[----:B------:R-:W-:Y:S01]  /*14f0*/  @!P1 SHF.R.U32.HI R12, RZ, R3, R12 ;  /* 0x00000003ff0c9219 */ /* 0x000fe2000001160c */
[----:B------:R-:W-:-:S03]  /*1500*/  IMAD R2, R9, R2, R5 ;  /* 0x0000000209027224 */ /* 0x000fc600078e0205 */
[----:B------:R-:W-:-:S05]  /*1510*/  @!P1 SEL R3, R93, R12, !P0 ;  /* 0x0000000c5d039207 */ /* 0x000fca0004000000 */
[--C-:B------:R-:W-:Y:S02]  /*1520*/  @!P1 IMAD.IADD R6, R6, 0x1, -R3.reuse ;  /* 0x0000000106069824 */ /* 0x100fe400078e0a03 */
[----:B------:R-:W-:Y:S01]  /*1530*/  @!P1 IMAD R3, R2, R13, R3 ;  /* 0x0000000d02039224 */ /* 0x000fe200078e0203 */
[----:B------:R-:W-:Y:S01]  /*1540*/  IADD3 R2, PT, PT, -R93, RZ, RZ ;  /* 0x000000ff5d027210 */ /* 0x000fe20007ffe1ff */
[----:B------:R-:W-:Y:S02]  /*1550*/  @!P1 IMAD R5, R6, R9, R93 ;  /* 0x0000000906059224 */ /* 0x000fe400078e025d */
[----:B------:R-:W-:Y:S02]  /*1560*/  @!P1 IMAD.MOV.U32 R93, RZ, RZ, R3 ;  /* 0x000000ffff5d9224 */ /* 0x000fe400078e0003 */
[----:B------:R-:W-:Y:S02]  /*1570*/  IMAD R2, R14, R2, R11 ;  /* 0x000000020e027224 */ /* 0x000fe400078e020b */
[----:B------:R-:W-:-:S02]  /*1580*/  IMAD R94, R5, R4, R7 ;  /* 0x00000004055e7224 */ /* 0x000fc400078e0207 */
[----:B------:R-:W-:Y:S02]  /*1590*/  IMAD R93, R93, R14, R2 ;  /* 0x0000000e5d5d7224 */ /* 0x000fe400078e0202 */
.L_x_19:
[----:B------:R-:W-:Y:S05]  /*15a0*/  BRA.U UP3, `(.L_x_20) ;  /* 0x0000000103407547 */ /* 0x000fea000b800000 */
[----:B------:R-:W1:Y:S08]  /*15b0*/  LDC.64 R4, c[0x0][0xb10] ;  /* 0x0002c400ff047b82 */ /* 0x000e700000000a00 */
[----:B------:R-:W2:Y:S08]  /*15c0*/  LDC.64 R2, c[0x0][0xb18] ;  /* 0x0002c600ff027b82 */ /* 0x000eb00000000a00 */
[----:B------:R-:W3:Y:S08]  /*15d0*/  LDC R6, c[0x0][0xb20] ;  /* 0x0002c800ff067b82 */ /* 0x000ef00000000800 */
[----:B------:R-:W4:Y:S01]  /*15e0*/  LDC R12, c[0x0][0xb0c] ;  /* 0x0002c300ff0c7b82 */ /* 0x000f220000000800 */
[----:B-1----:R-:W-:-:S05]  /*15f0*/  IMAD.HI.U32 R4, R93, R4, RZ ;  /* 0x000000045d047227 */ /* 0x002fca00078e00ff */
[----:B------:R-:W-:Y:S01]  /*1600*/  SHF.R.U32.HI R4, RZ, R5, R4 ;  /* 0x00000005ff047219 */ /* 0x000fe20000011604 */
[----:B--2---:R-:W-:Y:S01]  /*1610*/  IMAD.HI.U32 R3, R94, R3, RZ ;  /* 0x000000035e037227 */ /* 0x004fe200078e00ff */
[----:B------:R-:W-:-:S04]  /*1620*/  ISETP.NE.AND P0, PT, R2, 0x1, PT ;  /* 0x000000010200780c */ /* 0x000fc80003f05270 */
[----:B---3--:R-:W-:-:S04]  /*1630*/  SHF.R.U32.HI R3, RZ, R6, R3 ;  /* 0x00000006ff037219 */ /* 0x008fc80000011603 */
[----:B------:R-:W-:Y:S02]  /*1640*/  SEL R3, R94, R3, !P0 ;  /* 0x000000035e037207 */ /* 0x000fe40004000000 */
[----:B----4-:R-:W-:-:S04]  /*1650*/  ISETP.NE.AND P1, PT, R12, 0x1, PT ;  /* 0x000000010c00780c */ /* 0x010fc80003f25270 */
[----:B------:R-:W-:-:S05]  /*1660*/  SEL R6, R93, R4, !P1 ;  /* 0x000000045d067207 */ /* 0x000fca0004800000 */
[----:B------:R-:W-:Y:S02]  /*1670*/  IMAD.IADD R4, R3, 0x1, -R6 ;  /* 0x0000000103047824 */ /* 0x000fe400078e0a06 */
[----:B------:R-:W-:Y:S02]  /*1680*/  IMAD.IADD R3, R6, 0x1, -R3 ;  /* 0x0000000106037824 */ /* 0x000fe400078e0a03 */
[----:B------:R-:W-:Y:S02]  /*1690*/  IMAD R93, R4, R12, R93 ;  /* 0x0000000c045d7224 */ /* 0x000fe400078e025d */
[----:B------:R-:W-:Y:S02]  /*16a0*/  IMAD R94, R3, R2, R94 ;  /* 0x00000002035e7224 */ /* 0x000fe400078e025e */
.L_x_20:
[----:B------:R-:W-:Y:S05]  /*16b0*/  BRA.U !UP1, `(.L_x_21) ;  /* 0x00000001090c7547 */ /* 0x000fea000b800000 */
[----:B------:R-:W-:Y:S01]  /*16c0*/  UCGABAR_WAIT ;  /* 0x0000000000007dc7 */ /* 0x000fe20008000000 */
[----:B------:R-:W-:Y:S01]  /*16d0*/  CCTL.IVALL ;  /* 0x00000000ff00798f */ /* 0x000fe20002000000 */
[----:B------:R-:W-:Y:S05]  /*16e0*/  BRA `(.L_x_22) ;  /* 0x0000000000047947 */ /* 0x000fea0003800000 */
.L_x_21:
[----:B------:R-:W-:Y:S06]  /*16f0*/  BAR.SYNC.DEFER_BLOCKING 0x0 ;  /* 0x0000000000007b1d */ /* 0x000fec0000010000 */
.L_x_22:
[----:B------:R-:W-:Y:S05]  /*1700*/  BRA.U UP2, `(.L_x_23) ;  /* 0x0000001902ac7547 */ /* 0x000fea000b800000 */
[----:B------:R-:W1:Y:S01]  /*1710*/  LDCU UR15, c[0x0][0x38c] ;  /* 0x00007180ff0f77ac */ /* 0x000e620008000800 */
[----:B------:R-:W2:Y:S01]  /*1720*/  LDC R9, c[0x0][0x370] ;  /* 0x0000dc00ff097b82 */ /* 0x000ea20000000800 */
[C---:B------:R-:W-:Y:S01]  /*1730*/  IMAD.SHL.U32 R17, R11.reuse, 0x20, RZ ;  /* 0x000000200b117824 */ /* 0x040fe200078e00ff */
[----:B------:R-:W-:Y:S01]  /*1740*/  PLOP3.LUT P1, PT, PT, PT, UP5, 0x80, 0x8 ;  /* 0x000000000008781c */ /* 0x000fe20003f2f058 */
[----:B------:R-:W-:Y:S01]  /*1750*/  UISETP.NE.AND UP1, UPT, UR10, URZ, UPT ;  /* 0x000000ff0a00728c */ /* 0x000fe2000bf25270 */
[----:B------:R-:W-:Y:S01]  /*1760*/  ISETP.NE.AND P4, PT, R10, RZ, P5 ;  /* 0x000000ff0a00720c */ /* 0x000fe20002f85270 */
[----:B------:R-:W-:Y:S01]  /*1770*/  IMAD.SHL.U32 R16, R11, 0x40, RZ ;  /* 0x000000400b107824 */ /* 0x000fe200078e00ff */
[----:B------:R-:W-:Y:S01]  /*1780*/  PLOP3.LUT P1, PT, P1, PT, PT, 0x8, 0x80 ;  /* 0x000000000080781c */ /* 0x000fe20000f2e170 */
[----:B------:R-:W-:Y:S01]  /*1790*/  IMAD.MOV.U32 R15, RZ, RZ, 0x1 ;  /* 0x00000001ff0f7424 */ /* 0x000fe200078e00ff */
[----:B------:R-:W3:Y:S01]  /*17a0*/  LDC R0, c[0x0][0x374] ;  /* 0x0000dd00ff007b82 */ /* 0x000ee20000000800 */
[----:B------:R-:W-:Y:S01]  /*17b0*/  IMAD.MOV.U32 R14, RZ, RZ, RZ ;  /* 0x000000ffff0e7224 */ /* 0x000fe200078e00ff */
[----:B------:R-:W-:Y:S01]  /*17c0*/  CS2R R12, SRZ ;  /* 0x00000000000c7805 */ /* 0x000fe2000001ff00 */
[----:B------:R-:W-:Y:S01]  /*17d0*/  IMAD.MOV.U32 R10, RZ, RZ, 0x1 ;  /* 0x00000001ff0a7424 */ /* 0x000fe200078e00ff */
[----:B------:R-:W-:Y:S01]  /*17e0*/  LOP3.LUT R17, R17, 0x20, RZ, 0xc0, !PT ;  /* 0x0000002011117812 */ /* 0x000fe200078ec0ff */
[----:B------:R-:W4:Y:S01]  /*17f0*/  LDCU.64 UR24, c[0x0][0x348] ;  /* 0x00006900ff1877ac */ /* 0x000f220008000a00 */
[----:B-1----:R-:W-:-:S02]  /*1800*/  UIADD3 UR4, UPT, UPT, UR15, 0x7f, URZ ;  /* 0x0000007f0f047890 */ /* 0x002fc4000fffe0ff */
[----:B------:R-:W-:Y:S02]  /*1810*/  USEL UR7, UR7, 0x2, UP1 ;  /* 0x0000000207077887 */ /* 0x000fe40008800000 */
[----:B------:R-:W-:Y:S01]  /*1820*/  USHF.R.S32.HI UR22, URZ, 0x1f, UR4 ;  /* 0x0000001fff167899 */ /* 0x000fe20008011404 */
[----:B------:R-:W-:-:S03]  /*1830*/  UMOV UR13, URZ ;  /* 0x000000ff000d7c82 */ /* 0x000fc60008000000 */
[----:B------:R-:W-:Y:S02]  /*1840*/  ULEA.HI UR22, UR22, UR4, URZ, 0x7 ;  /* 0x0000000416167291 */ /* 0x000fe4000f8f38ff */
[----:B------:R-:W-:Y:S02]  /*1850*/  UIADD3 UR4, UPT, UPT, UR15, -0x1, URZ ;  /* 0xffffffff0f047890 */ /* 0x000fe4000fffe0ff */
[----:B------:R-:W-:Y:S02]  /*1860*/  USHF.R.S32.HI UR22, URZ, 0x7, UR22 ;  /* 0x00000007ff167899 */ /* 0x000fe40008011416 */
[----:B------:R-:W-:Y:S02]  /*1870*/  UISETP.GE.U32.AND UP2, UPT, UR4, -0xff, UPT ;  /* 0xffffff010400788c */ /* 0x000fe4000bf46070 */
[----:B------:R-:W-:Y:S02]  /*1880*/  UISETP.LT.U32.AND UP0, UPT, UR22, 0x12, UPT ;  /* 0x000000121600788c */ /* 0x000fe4000bf01070 */
[----:B------:R-:W-:-:S02]  /*1890*/  UIADD3 UR15, UPT, UPT, UR15, 0xfe, URZ ;  /* 0x000000fe0f0f7890 */ /* 0x000fc4000fffe0ff */
[----:B------:R-:W-:-:S04]  /*18a0*/  USEL UR21, UR22, 0x12, UP0 ;  /* 0x0000001216157887 */ /* 0x000fc80008000000 */
[----:B------:R-:W-:Y:S02]  /*18b0*/  UIADD3 UR6, UPT, UPT, UR21, -0x1, URZ ;  /* 0xffffffff15067890 */ /* 0x000fe4000fffe0ff */
[----:B------:R-:W-:Y:S02]  /*18c0*/  @UP2 UIADD3 UR6, UPT, UPT, UR21, URZ, URZ ;  /* 0x000000ff15062290 */ /* 0x000fe4000fffe0ff */
[----:B------:R-:W-:Y:S02]  /*18d0*/  UIADD3 UR14, UPT, UPT, UR22, -UR21, URZ ;  /* 0x80000015160e7290 */ /* 0x000fe4000fffe0ff */
[----:B------:R-:W-:Y:S02]  /*18e0*/  UIADD3 UR5, UPT, UPT, UR6, 0x1, URZ ;  /* 0x0000000106057890 */ /* 0x000fe4000fffe0ff */
[----:B--2-4-:R-:W-:-:S12]  /*18f0*/  UIADD3 UR6, UPT, UPT, -UR6, URZ, URZ ;  /* 0x000000ff06067290 */ /* 0x014fd8000fffe1ff */
.L_x_43:
[----:B------:R-:W-:Y:S01]  /*1900*/  UISETP.NE.AND UP0, UPT, UR37, URZ, UPT ;  /* 0x000000ff2500728c */ /* 0x000fe2000bf05270 */
[----:B------:R-:W1:Y:S08]  /*1910*/  S2UR UR37, SR_CgaCtaId ;  /* 0x00000000002579c3 */ /* 0x000e700000008800 */
[----:B------:R-:W-:Y:S05]  /*1920*/  BRA.U UP0, `(.L_x_24) ;  /* 0x0000000100347547 */ /* 0x000fea000b800000 */
[----:B------:R-:W2:Y:S01]  /*1930*/  S2R R2, SR_CgaCtaId ;  /* 0x0000000000027919 */ /* 0x000ea20000008800 */
[----:B------:R-:W-:-:S04]  /*1940*/  MOV R3, 0x400 ;  /* 0x0000040000037802 */ /* 0x000fc80000000f00 */
[----:B--2---:R-:W-:Y:S02]  /*1950*/  LEA R3, R2, R3, 0x18 ;  /* 0x0000000302037211 */ /* 0x004fe400078ec0ff */
[----:B------:R-:W-:-:S03]  /*1960*/  SHF.L.U32 R2, R10, 0x1f, RZ ;  /* 0x0000001f0a027819 */ /* 0x000fc600000006ff */
[----:B------:R-:W-:-:S04]  /*1970*/  IMAD R3, R12, 0x8, R3 ;  /* 0x000000080c037824 */ /* 0x000fc800078e0203 */
[----:B------:R-:W2:Y:S02]  /*1980*/  SYNCS.PHASECHK.TRANS64.TRYWAIT P0, [R3+URZ+0x1b0], R2 ;  /* 0x0001b002030075a7 */ /* 0x000ea400080011ff */
[----:B--2---:R-:W-:Y:S05]  /*1990*/  @!P0 BRA `(.L_x_25) ;  /* 0x00000058002c8947 */ /* 0x004fea0003800000 */
.L_x_128:
[----:B------:R-:W-:Y:S01]  /*19a0*/  VIADD R12, R12, 0x1 ;  /* 0x000000010c0c7836 */ /* 0x000fe20000000000 */
[----:B------:R2:W-:Y:S04]  /*19b0*/  SYNCS.ARRIVE.TRANS64.A1T0 RZ, [R3+URZ+0x1a0], RZ ;  /* 0x0001a0ff03ff79a7 */ /* 0x0005e800081000ff */
[----:B------:R-:W-:-:S04]  /*19c0*/  ISETP.NE.AND P0, PT, R12, 0x2, PT ;  /* 0x000000020c00780c */ /* 0x000fc80003f05270 */
[----:B------:R-:W-:Y:S02]  /*19d0*/  SEL R12, R12, RZ, P0 ;  /* 0x000000ff0c0c7207 */ /* 0x000fe40000000000 */
[----:B--2---:R-:W-:-:S04]  /*19e0*/  SEL R3, RZ, 0x1, P0 ;  /* 0x00000001ff037807 */ /* 0x004fc80000000000 */
[----:B------:R-:W-:-:S07]  /*19f0*/  LOP3.LUT R10, R10, R3, RZ, 0x3c, !PT ;  /* 0x000000030a0a7212 */ /* 0x000fce00078e3cff */
.L_x_24:
[----:B------:R-:W-:Y:S01]  /*1a00*/  UMOV UR4, 0x400 ;  /* 0x0000040000047882 */ /* 0x000fe20000000000 */
[----:B------:R-:W-:Y:S01]  /*1a10*/  LEA.HI R3, R93, R93, RZ, 0x1 ;  /* 0x0000005d5d037211 */ /* 0x000fe200078f08ff */
[----:B-1----:R-:W-:Y:S01]  /*1a20*/  ULEA UR4, UR37, UR4, 0x18 ;  /* 0x0000000425047291 */ /* 0x002fe2000f8ec0ff */
[----:B------:R-:W-:Y:S01]  /*1a30*/  SHF.L.U32 R2, R15, 0x1f, RZ ;  /* 0x0000001f0f027819 */ /* 0x000fe200000006ff */
[----:B------:R-:W-:Y:S01]  /*1a40*/  UISETP.GE.U32.AND UP0, UPT, UR15, 0xff, UPT ;  /* 0x000000ff0f00788c */ /* 0x000fe2000bf06070 */
[----:B------:R-:W-:Y:S01]  /*1a50*/  R2UR UR35, R16 ;  /* 0x00000000102372ca */ /* 0x000fe200000e0000 */
[----:B------:R-:W-:Y:S01]  /*1a60*/  ULEA UR8, UR13, UR4, 0x3 ;  /* 0x000000040d087291 */ /* 0x000fe2000f8e18ff */
[----:B------:R-:W-:Y:S01]  /*1a70*/  IMAD.SHL.U32 R3, R3, 0x40, RZ ;  /* 0x0000004003037824 */ /* 0x000fe200078e00ff */
[----:B------:R-:W-:Y:S01]  /*1a80*/  R2UR UR11, R17 ;  /* 0x00000000110b72ca */ /* 0x000fe200000e0000 */
[----:B------:R-:W-:-:S03]  /*1a90*/  UMOV UR23, URZ ;  /* 0x000000ff00177c82 */ /* 0x000fc60008000000 */
[----:B------:R-:W-:-:S03]  /*1aa0*/  LOP3.LUT R3, R3, 0xffffff80, RZ, 0xc0, !PT ;  /* 0xffffff8003037812 */ /* 0x000fc600078ec0ff */
[----:B------:R1:W2:Y:S01]  /*1ab0*/  SYNCS.PHASECHK.TRANS64.TRYWAIT P0, [UR8+0x90], R2 ;  /* 0x00009002ff0075a7 */ /* 0x0002a20008001108 */
[----:B------:R-:W-:Y:S02]  /*1ac0*/  R2UR UR9, R3 ;  /* 0x00000000030972ca */ /* 0x000fe400000e0000 */
[----:B------:R-:W-:-:S11]  /*1ad0*/  R2UR UR8, R94 ;  /* 0x000000005e0872ca */ /* 0x000fd600000e0000 */
[----:B------:R-:W-:Y:S02]  /*1ae0*/  ULOP3.LUT UR35, UR9, 0x40, UR35, 0xf8, !UPT ;  /* 0x0000004009237892 */ /* 0x000fe4000f8ef823 */
[----:B------:R-:W-:Y:S01]  /*1af0*/  ULEA UR11, UR8, UR11, 0x6 ;  /* 0x0000000b080b7291 */ /* 0x000fe2000f8e30ff */
[----:B------:R-:W-:Y:S11]  /*1b00*/  BRA.U !UP0, `(.L_x_26) ;  /* 0x0000000108c07547 */ /* 0x000ff6000b800000 */
[----:B------:R-:W-:Y:S01]  /*1b10*/  UMOV UR16, UR6 ;  /* 0x0000000600107c82 */ /* 0x000fe20008000000 */
[----:B------:R-:W-:Y:S01]  /*1b20*/  UMOV UR17, UR13 ;  /* 0x0000000d00117c82 */ /* 0x000fe20008000000 */
[----:B------:R-:W-:-:S05]  /*1b30*/  UMOV UR34, URZ ;  /* 0x000000ff00227c82 */ /* 0x000fca0008000000 */
.L_x_32:
[----:B------:R-:W-:Y:S01]  /*1b40*/  ULEA UR33, UR17, UR4, 0x3 ;  /* 0x0000000411217291 */ /* 0x000fe2000f8e18ff */
[----:B------:R-:W-:Y:S01]  /*1b50*/  @P5 MOV R3, 0x6000 ;  /* 0x0000600000035802 */ /* 0x000fe20000000f00 */
[----:B-12-4-:R-:W-:Y:S10]  /*1b60*/  @P0 BRA `(.L_x_27) ;  /* 0x00000000000c0947 */ /* 0x016ff40003800000 */
[----:B------:R-:W-:-:S04]  /*1b70*/  SHF.L.U32 R5, R15, 0x1f, RZ ;  /* 0x0000001f0f057819 */ /* 0x000fc800000006ff */
[----:B------:R-:W2:Y:S02]  /*1b80*/  SYNCS.PHASECHK.TRANS64.TRYWAIT P0, [UR33+0x90], R5 ;  /* 0x00009005ff0075a7 */ /* 0x000ea40008001121 */
[----:B--2---:R-:W-:Y:S05]  /*1b90*/  @!P0 BRA `(.L_x_28) ;  /* 0x0000005400c08947 */ /* 0x004fea0003800000 */
.L_x_27:
[----:B------:R2:W-:Y:S01]  /*1ba0*/  @P5 SYNCS.ARRIVE.TRANS64 RZ, [UR33], R3 ;  /* 0x00000003ffff59a7 */ /* 0x0005e20008000021 */
[----:B------:R-:W-:Y:S02]  /*1bb0*/  ULOP3.LUT UR8, UR7, 0x2, URZ, 0xfc, !UPT ;  /* 0x0000000207087892 */ /* 0x000fe4000f8efcff */
[----:B------:R-:W-:Y:S02]  /*1bc0*/  UIADD3 UR16, UPT, UPT, UR16, 0x1, URZ ;  /* 0x0000000110107890 */ /* 0x000fe4000fffe0ff */
[----:B------:R-:W-:Y:S02]  /*1bd0*/  UISETP.NE.AND UP0, UPT, UR8, 0x2, UPT ;  /* 0x000000020800788c */ /* 0x000fe4000bf05270 */
[----:B------:R-:W-:-:S07]  /*1be0*/  UISETP.NE.AND UP2, UPT, UR16, 0x1, UPT ;  /* 0x000000011000788c */ /* 0x000fce000bf45270 */
[----:B------:R-:W-:Y:S05]  /*1bf0*/  BRA.U UP0, `(.L_x_29) ;  /* 0x0000000100047547 */ /* 0x000fea000b800000 */
[----:B------:R-:W-:Y:S05]  /*1c00*/  BPT.TRAP 0x1 ;  /* 0x000000040000795c */ /* 0x000fea0000300000 */
.L_x_29:
[----:B------:R-:W-:Y:S04]  /*1c10*/  BSSY.RECONVERGENT B0, `(.L_x_30) ;  /* 0x0000003000007945 */ /* 0x000fe80003800200 */
[----:B------:R-:W-:Y:S05]  /*1c20*/  @!P4 BRA `(.L_x_31) ;  /* 0x000000000004c947 */ /* 0x000fea0003800000 */
[----:B------:R-:W-:Y:S05]  /*1c30*/  BPT.TRAP 0x1 ;  /* 0x000000040000795c */ /* 0x000fea0000300000 */
.L_x_31:
[----:B------:R-:W-:Y:S05]  /*1c40*/  BSYNC.RECONVERGENT B0 ;  /* 0x0000000000007941 */ /* 0x000fea0003800200 */
.L_x_30:
[----:B------:R-:W-:Y:S02]  /*1c50*/  UIADD3 UR13, UPT, UPT, UR17, 0x1, URZ ;  /* 0x00000001110d7890 */ /* 0x000fe4000fffe0ff */
[----:B------:R-:W-:Y:S02]  /*1c60*/  ULEA UR32, UR17, UR4, 0xd ;  /* 0x0000000411207291 */ /* 0x000fe4000f8e68ff */
[----:B------:R-:W-:Y:S02]  /*1c70*/  UISETP.NE.AND UP0, UPT, UR13, 0x12, UPT ;  /* 0x000000120d00788c */ /* 0x000fe4000bf05270 */
[----:B------:R-:W-:Y:S02]  /*1c80*/  UIADD3 UR28, UP1, UPT, UR24, 0x80, URZ ;  /* 0x00000080181c7890 */ /* 0x000fe4000ff3e0ff */
[----:B------:R-:W-:Y:S02]  /*1c90*/  USEL UR9, URZ, 0x1, UP0 ;  /* 0x00000001ff097887 */ /* 0x000fe40008000000 */
[----:B------:R-:W-:-:S02]  /*1ca0*/  USEL UR13, UR13, URZ, UP0 ;  /* 0x000000ff0d0d7287 */ /* 0x000fc40008000000 */
[----:B------:R-:W-:Y:S02]  /*1cb0*/  UIADD3 UR26, UP0, UPT, UR24, 0x180, URZ ;  /* 0x00000180181a7890 */ /* 0x000fe4000ff1e0ff */
[----:B------:R-:W-:Y:S01]  /*1cc0*/  ULEA UR8, UR13, UR4, 0x3 ;  /* 0x000000040d087291 */ /* 0x000fe2000f8e18ff */
[----:B------:R-:W-:Y:S01]  /*1cd0*/  LOP3.LUT R15, R15, UR9, RZ, 0x3c, !PT ;  /* 0x000000090f0f7c12 */ /* 0x000fe2000f8e3cff */
[----:B------:R-:W-:Y:S02]  /*1ce0*/  ULOP3.LUT UR33, UR33, 0xfefffff8, URZ, 0xc0, !UPT ;  /* 0xfefffff821217892 */ /* 0x000fe4000f8ec0ff */
[----:B------:R-:W-:Y:S01]  /*1cf0*/  UIADD3.X UR29, UPT, UPT, URZ, UR25, URZ, UP1, !UPT ;  /* 0x00000019ff1d7290 */ /* 0x000fe20008ffe4ff */
[----:B-1----:R-:W-:Y:S01]  /*1d00*/  SHF.L.U32 R2, R15, 0x1f, RZ ;  /* 0x0000001f0f027819 */ /* 0x002fe200000006ff */
[----:B------:R-:W-:Y:S02]  /*1d10*/  UIADD3 UR32, UPT, UPT, UR32, 0x2400, URZ ;  /* 0x0000240020207890 */ /* 0x000fe4000fffe0ff */
[----:B------:R-:W-:Y:S01]  /*1d20*/  UIADD3.X UR27, UPT, UPT, URZ, UR25, URZ, UP0, !UPT ;  /* 0x00000019ff1b7290 */ /* 0x000fe200087fe4ff */
[----:B------:R4:W1:Y:S01]  /*1d30*/  SYNCS.PHASECHK.TRANS64.TRYWAIT P0, [UR8+0x90], R2 ;  /* 0x00009002ff0075a7 */ /* 0x0008620008001108 */
[----:B------:R-:W-:Y:S01]  /*1d40*/  ULEA UR8, UR17, UR4, 0xc ;  /* 0x0000000411087291 */ /* 0x000fe2000f8e60ff */
[----:B------:R-:W-:Y:S01]  /*1d50*/  UMOV UR18, 0x0 ;  /* 0x0000000000127882 */ /* 0x000fe20000000000 */
[----:B------:R-:W-:-:S02]  /*1d60*/  UMOV UR19, 0x10000000 ;  /* 0x1000000000137882 */ /* 0x000fc40000000000 */
[----:B------:R-:W-:Y:S01]  /*1d70*/  UIADD3 UR8, UPT, UPT, UR8, 0x26400, URZ ;  /* 0x0002640008087890 */ /* 0x000fe2000fffe0ff */
[----:B------:R2:W-:Y:S01]  /*1d80*/  UTMALDG.3D.2CTA [UR32], [UR28], desc[UR18] ;  /* 0x000012201c0075b4 */ /* 0x0005e20008211000 */
[----:B------:R-:W-:Y:S01]  /*1d90*/  UMOV UR10, UR34 ;  /* 0x00000022000a7c82 */ /* 0x000fe20008000000 */
[----:B------:R-:W-:Y:S01]  /*1da0*/  UMOV UR12, UR36 ;  /* 0x00000024000c7c82 */ /* 0x000fe20008000000 */
[----:B------:R-:W-:Y:S01]  /*1db0*/  UMOV UR9, UR33 ;  /* 0x0000002100097c82 */ /* 0x000fe20008000000 */
[----:B------:R-:W-:Y:S01]  /*1dc0*/  UMOV UR23, UR5 ;  /* 0x0000000500177c82 */ /* 0x000fe20008000000 */
[----:B------:R-:W-:-:S03]  /*1dd0*/  UMOV UR17, UR13 ;  /* 0x0000000d00117c82 */ /* 0x000fc60008000000 */
[----:B------:R4:W-:Y:S01]  /*1de0*/  UTMALDG.3D.2CTA [UR8], [UR26], desc[UR18] ;  /* 0x000012081a0075b4 */ /* 0x0009e20008211000 */
[----:B--2---:R-:W-:Y:S01]  /*1df0*/  UIADD3 UR34, UPT, UPT, UR34, 0x80, URZ ;  /* 0x0000008022227890 */ /* 0x004fe2000fffe0ff */
[----:B------:R-:W-:Y:S11]  /*1e00*/  BRA.U UP2, `(.L_x_32) ;  /* 0xfffffffd024c7547 */ /* 0x000ff6000b83ffff */
.L_x_26:
[----:B----4-:R-:W-:Y:S01]  /*1e10*/  ULEA UR8, UR13, UR4, 0x3 ;  /* 0x000000040d087291 */ /* 0x010fe2000f8e18ff */
[----:B-1----:R-:W-:Y:S01]  /*1e20*/  SHF.L.U32 R2, R15, 0x1f, RZ ;  /* 0x0000001f0f027819 */ /* 0x002fe200000006ff */
[----:B------:R-:W-:Y:S01]  /*1e30*/  @!P1 SYNCS.ARRIVE.TRANS64.A1T0 RZ, [UR4+0x138], RZ ;  /* 0x000138ffffff99a7 */ /* 0x000fe20008100004 */
[----:B------:R-:W-:-:S06]  /*1e40*/  UISETP.GT.AND UP0, UPT, UR22, UR21, UPT ;  /* 0x000000151600728c */ /* 0x000fcc000bf04270 */
[----:B--2---:R1:W2:Y:S03]  /*1e50*/  SYNCS.PHASECHK.TRANS64.TRYWAIT P0, [UR8+0x90], R2 ;  /* 0x00009002ff0075a7 */ /* 0x0042a60008001108 */
[----:B------:R-:W-:Y:S05]  /*1e60*/  BRA.U !UP0, `(.L_x_33) ;  /* 0x0000000108c07547 */ /* 0x000fea000b800000 */
[----:B------:R-:W-:Y:S01]  /*1e70*/  UIADD3 UR26, UPT, UPT, UR14, UR23, URZ ;  /* 0x000000170e1a7290 */ /* 0x000fe2000fffe0ff */
[----:B------:R-:W-:-:S11]  /*1e80*/  UMOV UR27, UR13 ;  /* 0x0000000d001b7c82 */ /* 0x000fd60008000000 */
.L_x_39:
[----:B------:R-:W-:Y:S01]  /*1e90*/  ULEA UR17, UR27, UR4, 0x3 ;  /* 0x000000041b117291 */ /* 0x000fe2000f8e18ff */
[----:B--2---:R-:W-:Y:S01]  /*1ea0*/  @P5 MOV R3, 0x6000 ;  /* 0x0000600000035802 */ /* 0x004fe20000000f00 */
[----:B-12---:R-:W-:Y:S10]  /*1eb0*/  @P0 BRA `(.L_x_34) ;  /* 0x00000000000c0947 */ /* 0x006ff40003800000 */
[----:B------:R-:W-:-:S04]  /*1ec0*/  SHF.L.U32 R5, R15, 0x1f, RZ ;  /* 0x0000001f0f057819 */ /* 0x000fc800000006ff */
[----:B------:R-:W2:Y:S02]  /*1ed0*/  SYNCS.PHASECHK.TRANS64.TRYWAIT P0, [UR17+0x90], R5 ;  /* 0x00009005ff0075a7 */ /* 0x000ea40008001111 */
[----:B--2---:R-:W-:Y:S05]  /*1ee0*/  @!P0 BRA `(.L_x_35) ;  /* 0x0000005400048947 */ /* 0x004fea0003800000 */
.L_x_34:
[----:B------:R2:W-:Y:S01]  /*1ef0*/  @P5 SYNCS.ARRIVE.TRANS64 RZ, [UR17], R3 ;  /* 0x00000003ffff59a7 */ /* 0x0005e20008000011 */
[----:B------:R-:W-:-:S04]  /*1f00*/  ULOP3.LUT UR8, UR7, 0x2, URZ, 0xfc, !UPT ;  /* 0x0000000207087892 */ /* 0x000fc8000f8efcff */
[----:B------:R-:W-:-:S09]  /*1f10*/  UISETP.NE.AND UP0, UPT, UR8, 0x2, UPT ;  /* 0x000000020800788c */ /* 0x000fd2000bf05270 */
[----:B------:R-:W-:Y:S05]  /*1f20*/  BRA.U UP0, `(.L_x_36) ;  /* 0x0000000100047547 */ /* 0x000fea000b800000 */
[----:B------:R-:W-:Y:S05]  /*1f30*/  BPT.TRAP 0x1 ;  /* 0x000000040000795c */ /* 0x000fea0000300000 */
.L_x_36:
[----:B------:R-:W-:Y:S04]  /*1f40*/  BSSY.RECONVERGENT B0, `(.L_x_37) ;  /* 0x0000003000007945 */ /* 0x000fe80003800200 */
[----:B------:R-:W-:Y:S05]  /*1f50*/  @!P4 BRA `(.L_x_38) ;  /* 0x000000000004c947 */ /* 0x000fea0003800000 */
[----:B------:R-:W-:Y:S05]  /*1f60*/  BPT.TRAP 0x1 ;  /* 0x000000040000795c */ /* 0x000fea0000300000 */
.L_x_38:
[----:B------:R-:W-:Y:S05]  /*1f70*/  BSYNC.RECONVERGENT B0 ;  /* 0x0000000000007941 */ /* 0x000fea0003800200 */
.L_x_37:
        /* <DEDUP_REMOVED lines=9> */
[----:B------:R-:W-:Y:S02]  /*2010*/  USHF.L.U32 UR18, UR23, 0x7, URZ ;  /* 0x0000000717127899 */ /* 0x000fe400080006ff */
[----:B------:R-:W-:Y:S01]  /*2020*/  ULOP3.LUT UR17, UR17, 0xfefffff8, URZ, 0xc0, !UPT ;  /* 0xfefffff811117892 */ /* 0x000fe2000f8ec0ff */
[----:B-1----:R-:W-:Y:S01]  /*2030*/  SHF.L.U32 R2, R15, 0x1f, RZ ;  /* 0x0000001f0f027819 */ /* 0x002fe200000006ff */
[----:B------:R-:W-:Y:S02]  /*2040*/  UIADD3 UR16, UPT, UPT, UR16, 0x2400, URZ ;  /* 0x0000240010107890 */ /* 0x000fe4000fffe0ff */
[----:B------:R-:W-:Y:S01]  /*2050*/  UIADD3.X UR33, UPT, UPT, URZ, UR25, URZ, UP1, !UPT ;  /* 0x00000019ff217290 */ /* 0x000fe20008ffe4ff */
[----:B------:R4:W1:Y:S01]  /*2060*/  SYNCS.PHASECHK.TRANS64.TRYWAIT P0, [UR8+0x90], R2 ;  /* 0x00009002ff0075a7 */ /* 0x0008620008001108 */
[----:B------:R-:W-:-:S02]  /*2070*/  ULEA UR8, UR27, UR4, 0xc ;  /* 0x000000041b087291 */ /* 0x000fc4000f8e60ff */
[----:B------:R-:W-:Y:S02]  /*2080*/  UIADD3.X UR31, UPT, UPT, URZ, UR25, URZ, UP0, !UPT ;  /* 0x00000019ff1f7290 */ /* 0x000fe400087fe4ff */
[----:B------:R-:W-:Y:S01]  /*2090*/  UIADD3 UR8, UPT, UPT, UR8, 0x26400, URZ ;  /* 0x0002640008087890 */ /* 0x000fe2000fffe0ff */
[----:B------:R-:W-:Y:S01]  /*20a0*/  UMOV UR28, 0x0 ;  /* 0x00000000001c7882 */ /* 0x000fe20000000000 */
[----:B------:R-:W-:Y:S01]  /*20b0*/  UMOV UR29, 0x10000000 ;  /* 0x10000000001d7882 */ /* 0x000fe20000000000 */
[----:B------:R-:W-:Y:S01]  /*20c0*/  UMOV UR19, UR35 ;  /* 0x0000002300137c82 */ /* 0x000fe20008000000 */
[----:B------:R-:W-:Y:S01]  /*20d0*/  UMOV UR20, UR36 ;  /* 0x0000002400147c82 */ /* 0x000fe20008000000 */
[----:B------:R-:W-:Y:S01]  /*20e0*/  UMOV UR12, UR36 ;  /* 0x00000024000c7c82 */ /* 0x000fe20008000000 */
[----:B------:R-:W-:Y:S01]  /*20f0*/  UMOV UR9, UR17 ;  /* 0x0000001100097c82 */ /* 0x000fe20008000000 */
[----:B------:R-:W-:Y:S01]  /*2100*/  UMOV UR10, UR18 ;  /* 0x00000012000a7c82 */ /* 0x000fe20008000000 */
[----:B------:R4:W-:Y:S01]  /*2110*/  UTMALDG.3D.2CTA [UR16], [UR32], desc[UR28] ;  /* 0x00001c10200075b4 */ /* 0x0009e20008211000 */
[----:B------:R-:W-:Y:S01]  /*2120*/  UIADD3 UR23, UPT, UPT, UR23, 0x1, URZ ;  /* 0x0000000117177890 */ /* 0x000fe2000fffe0ff */
[----:B------:R-:W-:-:S03]  /*2130*/  UMOV UR27, UR13 ;  /* 0x0000000d001b7c82 */ /* 0x000fc60008000000 */
[----:B------:R-:W-:Y:S01]  /*2140*/  UISETP.NE.AND UP0, UPT, UR23, UR26, UPT ;  /* 0x0000001a1700728c */ /* 0x000fe2000bf05270 */
[----:B------:R4:W-:Y:S08]  /*2150*/  UTMALDG.3D.2CTA [UR8], [UR30], desc[UR28] ;  /* 0x00001c081e0075b4 */ /* 0x0009f00008211000 */
[----:B----4-:R-:W-:Y:S05]  /*2160*/  BRA.U UP0, `(.L_x_39) ;  /* 0xfffffffd00487547 */ /* 0x010fea000b83ffff */
.L_x_33:
[C---:B-1----:R-:W-:Y:S01]  /*2170*/  LEA R2, R14.reuse, UR4, 0x3 ;  /* 0x000000040e027c11 */ /* 0x042fe2000f8e18ff */
[----:B------:R-:W-:Y:S01]  /*2180*/  NOP ;  /* 0x0000000000007918 */ /* 0x000fe20000000000 */
[----:B--2---:R-:W-:Y:S02]  /*2190*/  SHF.L.U32 R3, R13, 0x1f, RZ ;  /* 0x0000001f0d037819 */ /* 0x004fe400000006ff */
[----:B------:R-:W-:Y:S02]  /*21a0*/  LEA R4, R14, UR4, 0x4 ;  /* 0x000000040e047c11 */ /* 0x000fe4000f8e20ff */
[----:B------:R-:W1:Y:S02]  /*21b0*/  SYNCS.PHASECHK.TRANS64.TRYWAIT P0, [R2+URZ+0x140], R3 ;  /* 0x00014003020075a7 */ /* 0x000e6400080011ff */
[----:B-1----:R-:W-:Y:S05]  /*21c0*/  @!P0 BRA `(.L_x_40) ;  /* 0x0000005000648947 */ /* 0x002fea0003800000 */
.L_x_131:
[----:B------:R-:W2:Y:S01]  /*21d0*/  LDS.128 R4, [R4+0x1d0] ;  /* 0x0001d00004047984 */ /* 0x000ea20000000c00 */
[----:B------:R-:W-:Y:S01]  /*21e0*/  ISETP.GE.AND P0, PT, R40, 0x1, PT ;  /* 0x000000012800780c */ /* 0x000fe20003f06270 */
[----:B-1----:R-:W-:Y:S01]  /*21f0*/  VIADD R2, R2, 0x150 ;  /* 0x0000015002027836 */ /* 0x002fe20000000000 */
[----:B------:R-:W-:Y:S01]  /*2200*/  @!PT LDS RZ, [RZ] ;  /* 0x00000000fffff984 */ /* 0x000fe20000000800 */
[----:B------:R-:W-:Y:S01]  /*2210*/  @!PT LDS RZ, [RZ] ;  /* 0x00000000fffff984 */ /* 0x000fe20000000800 */
[----:B------:R-:W-:Y:S01]  /*2220*/  @!PT LDS RZ, [RZ] ;  /* 0x00000000fffff984 */ /* 0x000fe20000000800 */
[----:B------:R-:W-:Y:S01]  /*2230*/  @!PT LDS RZ, [RZ] ;  /* 0x00000000fffff984 */ /* 0x000fe20000000800 */
[----:B------:R1:W-:Y:S06]  /*2240*/  MEMBAR.ALL.CTA ;  /* 0x0000000000007992 */ /* 0x0003ec0000008000 */
[----:B-1----:R-:W1:Y:S01]  /*2250*/  FENCE.VIEW.ASYNC.S ;  /* 0x00000000000073c6 */ /* 0x002e620000000000 */
[----:B------:R-:W-:-:S04]  /*2260*/  PRMT R2, RZ, 0x654, R2 ;  /* 0x00000654ff027816 */ /* 0x000fc80000000002 */
[----:B-1----:R1:W-:Y:S01]  /*2270*/  SYNCS.ARRIVE.TRANS64.RED.A1T0 RZ, [R2+URZ], RZ ;  /* 0x000000ff02ff79a7 */ /* 0x0023e200081004ff */
[----:B--2---:R-:W-:-:S13]  /*2280*/  LOP3.LUT P2, RZ, R6, 0x1, RZ, 0xc0, !PT ;  /* 0x0000000106ff7812 */ /* 0x004fda000784c0ff */
[----:B------:R-:W-:Y:S01]  /*2290*/  @P2 SHF.R.U32.HI R3, RZ, 0x10, R5 ;  /* 0x00000010ff032819 */ /* 0x000fe20000011605 */
[----:B------:R-:W-:Y:S01]  /*22a0*/  VOTEU.ANY UP0, P2 ;  /* 0x0000000000ff7886 */ /* 0x000fe20001000100 */
[----:B------:R-:W-:Y:S02]  /*22b0*/  @P2 MOV R11, R4 ;  /* 0x00000004000b2202 */ /* 0x000fe40000000f00 */
[----:B------:R-:W-:Y:S02]  /*22c0*/  @P2 R2UR.BROADCAST UR8, R3 ;  /* 0x00000000030822ca */ /* 0x000fe400008e0000 */
[----:B------:R-:W-:-:S11]  /*22d0*/  @P2 LOP3.LUT R8, R5, 0xffff, RZ, 0xc0, !PT ;  /* 0x0000ffff05082812 */ /* 0x000fd600078ec0ff */
[----:B------:R-:W-:Y:S01]  /*22e0*/  @UP0 UMOV UR36, UR8 ;  /* 0x0000000800240c82 */ /* 0x000fe20008000000 */
[----:B-1----:R-:W-:Y:S05]  /*22f0*/  @!P0 BRA `(.L_x_41) ;  /* 0x0000000000b88947 */ /* 0x002fea0003800000 */
[----:B------:R-:W3:Y:S01]  /*2300*/  LDC.64 R4, c[0x0][0xb18] ;  /* 0x0002c600ff047b82 */ /* 0x000ee20000000a00 */
[----:B------:R-:W-:-:S07]  /*2310*/  ISETP.NE.AND P3, PT, R40, 0x1, PT ;  /* 0x000000012800780c */ /* 0x000fce0003f65270 */
[----:B------:R-:W1:Y:S08]  /*2320*/  LDC.64 R6, c[0x0][0xb10] ;  /* 0x0002c400ff067b82 */ /* 0x000e700000000a00 */
[----:B------:R-:W2:Y:S08]  /*2330*/  LDC R18, c[0x0][0xb20] ;  /* 0x0002c800ff127b82 */ /* 0x000eb00000000800 */
[----:B------:R-:W4:Y:S01]  /*2340*/  LDC R20, c[0x0][0xb0c] ;  /* 0x0002c300ff147b82 */ /* 0x000f220000000800 */
[----:B---3--:R-:W-:Y:S01]  /*2350*/  IMAD.HI.U32 R19, R0, R5, RZ ;  /* 0x0000000500137227 */ /* 0x008fe200078e00ff */
[----:B------:R-:W-:-:S03]  /*2360*/  ISETP.NE.AND P0, PT, R4, 0x1, PT ;  /* 0x000000010400780c */ /* 0x000fc60003f05270 */
[----:B------:R-:W-:-:S03]  /*2370*/  IMAD.HI.U32 R5, R8, R5, RZ ;  /* 0x0000000508057227 */ /* 0x000fc600078e00ff */
[----:B------:R-:W3:Y:S01]  /*2380*/  LDC.64 R2, c[0x0][0xb28] ;  /* 0x0002ca00ff027b82 */ /* 0x000ee20000000a00 */
[----:B-1----:R-:W-:-:S04]  /*2390*/  IMAD.HI.U32 R22, R9, R6, RZ ;  /* 0x0000000609167227 */ /* 0x002fc800078e00ff */
[----:B------:R-:W-:Y:S01]  /*23a0*/  IMAD.HI.U32 R24, R11, R6, RZ ;  /* 0x000000060b187227 */ /* 0x000fe200078e00ff */
[----:B------:R-:W-:Y:S02]  /*23b0*/  SHF.R.U32.HI R22, RZ, R7, R22 ;  /* 0x00000007ff167219 */ /* 0x000fe40000011616 */
[-C--:B--2---:R-:W-:Y:S02]  /*23c0*/  SHF.R.U32.HI R19, RZ, R18.reuse, R19 ;  /* 0x00000012ff137219 */ /* 0x084fe40000011613 */
[----:B------:R-:W-:Y:S02]  /*23d0*/  SHF.R.U32.HI R5, RZ, R18, R5 ;  /* 0x00000012ff057219 */ /* 0x000fe40000011605 */
[----:B------:R-:W-:Y:S02]  /*23e0*/  SEL R19, R0, R19, !P0 ;  /* 0x0000001300137207 */ /* 0x000fe40004000000 */
[----:B------:R-:W-:Y:S02]  /*23f0*/  SHF.R.U32.HI R24, RZ, R7, R24 ;  /* 0x00000007ff187219 */ /* 0x000fe40000011618 */
[----:B----4-:R-:W-:-:S02]  /*2400*/  ISETP.NE.AND P1, PT, R20, 0x1, PT ;  /* 0x000000011400780c */ /* 0x010fc40003f25270 */
[----:B------:R-:W-:Y:S02]  /*2410*/  SEL R5, R8, R5, !P0 ;  /* 0x0000000508057207 */ /* 0x000fe40004000000 */
[----:B------:R-:W-:Y:S02]  /*2420*/  SEL R21, R9, R22, !P1 ;  /* 0x0000001609157207 */ /* 0x000fe40004800000 */
[----:B------:R-:W-:Y:S01]  /*2430*/  SEL R7, R11, R24, !P1 ;  /* 0x000000180b077207 */ /* 0x000fe20004800000 */
[----:B---3--:R-:W-:-:S04]  /*2440*/  IMAD.HI.U32 R22, R19, R2, RZ ;  /* 0x0000000213167227 */ /* 0x008fc800078e00ff */
[----:B------:R-:W-:Y:S01]  /*2450*/  IMAD.HI.U32 R6, R21, R2, RZ ;  /* 0x0000000215067227 */ /* 0x000fe200078e00ff */
[----:B------:R-:W-:-:S04]  /*2460*/  @P3 SHF.R.U32.HI R19, RZ, R3, R22 ;  /* 0x00000003ff133219 */ /* 0x000fc80000011616 */
[----:B------:R-:W-:Y:S01]  /*2470*/  @P3 SHF.R.U32.HI R21, RZ, R3, R6 ;  /* 0x00000003ff153219 */ /* 0x000fe20000011606 */
[----:B------:R-:W-:-:S04]  /*2480*/  IMAD R19, R40, R19, RZ ;  /* 0x0000001328137224 */ /* 0x000fc800078e02ff */
[----:B------:R-:W-:Y:S01]  /*2490*/  IMAD R6, R40, R21, RZ ;  /* 0x0000001528067224 */ /* 0x000fe200078e02ff */
[C---:B------:R-:W-:Y:S02]  /*24a0*/  ISETP.GE.AND P0, PT, R5.reuse, R19, PT ;  /* 0x000000130500720c */ /* 0x040fe40003f06270 */
[----:B------:R-:W-:Y:S02]  /*24b0*/  IADD3 R19, PT, PT, -R5, RZ, RZ ;  /* 0x000000ff05137210 */ /* 0x000fe40007ffe1ff */
[----:B------:R-:W-:Y:S01]  /*24c0*/  ISETP.GE.OR P0, PT, R7, R6, P0 ;  /* 0x000000060700720c */ /* 0x000fe20000706670 */
[----:B------:R-:W-:-:S04]  /*24d0*/  IMAD.HI.U32 R6, R5, R2, RZ ;  /* 0x0000000205067227 */ /* 0x000fc800078e00ff */
[----:B------:R-:W-:Y:S01]  /*24e0*/  IMAD R8, R4, R19, R8 ;  /* 0x0000001304087224 */ /* 0x000fe200078e0208 */
[----:B------:R-:W-:-:S04]  /*24f0*/  SHF.R.U32.HI R6, RZ, R3, R6 ;  /* 0x00000003ff067219 */ /* 0x000fc80000011606 */
[----:B------:R-:W-:-:S03]  /*2500*/  SEL R6, R5, R6, !P3 ;  /* 0x0000000605067207 */ /* 0x000fc60005800000 */
[----:B------:R-:W-:-:S04]  /*2510*/  @!P0 IMAD.HI.U32 R18, R7, R2, RZ ;  /* 0x0000000207128227 */ /* 0x000fc800078e00ff */
[----:B------:R-:W-:Y:S01]  /*2520*/  IMAD.MOV R2, RZ, RZ, -R6 ;  /* 0x000000ffff027224 */ /* 0x000fe200078e0a06 */
[----:B------:R-:W-:-:S03]  /*2530*/  @!P0 SHF.R.U32.HI R18, RZ, R3, R18 ;  /* 0x00000003ff128219 */ /* 0x000fc60000011612 */
[----:B------:R-:W-:Y:S01]  /*2540*/  IMAD R2, R40, R2, R5 ;  /* 0x0000000228027224 */ /* 0x000fe200078e0205 */
        /* <DEDUP_REMOVED lines=9> */
.L_x_41:
[----:B------:R-:W1:Y:S02]  /*25e0*/  LDCU UR8, c[0x0][0xb30] ;  /* 0x00016600ff0877ac */ /* 0x000e640008000800 */
[----:B-1----:R-:W-:-:S09]  /*25f0*/  UISETP.NE.AND UP0, UPT, UR8, 0x1, UPT ;  /* 0x000000010800788c */ /* 0x002fd2000bf05270 */
[----:B------:R-:W-:Y:S05]  /*2600*/  BRA.U UP0, `(.L_x_42) ;  /* 0x0000000100407547 */ /* 0x000fea000b800000 */
[----:B------:R-:W1:Y:S08]  /*2610*/  LDC.64 R4, c[0x0][0xb10] ;  /* 0x0002c400ff047b82 */ /* 0x000e700000000a00 */
[----:B------:R-:W2:Y:S08]  /*2620*/  LDC.64 R2, c[0x0][0xb18] ;  /* 0x0002c600ff027b82 */ /* 0x000eb00000000a00 */
[----:B------:R-:W4:Y:S08]  /*2630*/  LDC R6, c[0x0][0xb20] ;  /* 0x0002c800ff067b82 */ /* 0x000f300000000800 */
[----:B------:R-:W3:Y:S01]  /*2640*/  LDC R18, c[0x0][0xb0c] ;  /* 0x0002c300ff127b82 */ /* 0x000ee20000000800 */
[----:B-1----:R-:W-:-:S05]  /*2650*/  IMAD.HI.U32 R4, R11, R4, RZ ;  /* 0x000000040b047227 */ /* 0x002fca00078e00ff */
[----:B------:R-:W-:Y:S01]  /*2660*/  SHF.R.U32.HI R4, RZ, R5, R4 ;  /* 0x00000005ff047219 */ /* 0x000fe20000011604 */
[----:B--2---:R-:W-:Y:S01]  /*2670*/  IMAD.HI.U32 R3, R8, R3, RZ ;  /* 0x0000000308037227 */ /* 0x004fe200078e00ff */
[----:B------:R-:W-:-:S04]  /*2680*/  ISETP.NE.AND P0, PT, R2, 0x1, PT ;  /* 0x000000010200780c */ /* 0x000fc80003f05270 */
[----:B----4-:R-:W-:-:S04]  /*2690*/  SHF.R.U32.HI R3, RZ, R6, R3 ;  /* 0x00000006ff037219 */ /* 0x010fc80000011603 */
[----:B------:R-:W-:Y:S02]  /*26a0*/  SEL R3, R8, R3, !P0 ;  /* 0x0000000308037207 */ /* 0x000fe40004000000 */
[----:B---3--:R-:W-:-:S04]  /*26b0*/  ISETP.NE.AND P1, PT, R18, 0x1, PT ;  /* 0x000000011200780c */ /* 0x008fc80003f25270 */
[----:B------:R-:W-:-:S05]  /*26c0*/  SEL R4, R11, R4, !P1 ;  /* 0x000000040b047207 */ /* 0x000fca0004800000 */
[----:B------:R-:W-:Y:S02]  /*26d0*/  IMAD.IADD R5, R3, 0x1, -R4 ;  /* 0x0000000103057824 */ /* 0x000fe400078e0a04 */
[----:B------:R-:W-:Y:S02]  /*26e0*/  IMAD.IADD R3, R4, 0x1, -R3 ;  /* 0x0000000104037824 */ /* 0x000fe400078e0a03 */
[----:B------:R-:W-:Y:S02]  /*26f0*/  IMAD R11, R5, R18, R11 ;  /* 0x00000012050b7224 */ /* 0x000fe400078e020b */
[----:B------:R-:W-:-:S07]  /*2700*/  IMAD R8, R3, R2, R8 ;  /* 0x0000000203087224 */ /* 0x000fce00078e0208 */
.L_x_42:
[----:B------:R-:W-:Y:S01]  /*2710*/  VIADD R14, R14, 0x1 ;  /* 0x000000010e0e7836 */ /* 0x000fe20000000000 */
[----:B------:R-:W-:Y:S01]  /*2720*/  PLOP3.LUT P1, PT, PT, PT, PT, 0x80, 0x8 ;  /* 0x000000000008781c */ /* 0x000fe20003f2f070 */
[----:B------:R-:W-:Y:S02]  /*2730*/  IMAD.IADD R93, R11, 0x1, R92 ;  /* 0x000000010b5d7824 */ /* 0x000fe400078e025c */
[----:B------:R-:W-:Y:S01]  /*2740*/  IMAD.IADD R94, R8, 0x1, R81 ;  /* 0x00000001085e7824 */ /* 0x000fe200078e0251 */
[----:B------:R-:W-:-:S04]  /*2750*/  ISETP.NE.AND P0, PT, R14, 0x2, PT ;  /* 0x000000020e00780c */ /* 0x000fc80003f05270 */
[----:B------:R-:W-:Y:S02]  /*2760*/  SEL R2, RZ, 0x1, P0 ;  /* 0x00000001ff027807 */ /* 0x000fe40000000000 */
[----:B------:R-:W-:Y:S02]  /*2770*/  SEL R14, R14, RZ, P0 ;  /* 0x000000ff0e0e7207 */ /* 0x000fe40000000000 */
[----:B------:R-:W-:Y:S01]  /*2780*/  LOP3.LUT R13, R13, R2, RZ, 0x3c, !PT ;  /* 0x000000020d0d7212 */ /* 0x000fe200078e3cff */
[----:B------:R-:W-:Y:S06]  /*2790*/  @P2 BRA `(.L_x_43) ;  /* 0xfffffff000582947 */ /* 0x000fec000383ffff */
[----:B------:R-:W-:Y:S01]  /*27a0*/  UIADD3 UR4, UPT, UPT, UR4, 0x90, URZ ;  /* 0x0000009004047890 */ /* 0x000fe2000fffe0ff */
[----:B------:R-:W-:-:S03]  /*27b0*/  SHF.L.U32 R3, R15, 0x1f, RZ ;  /* 0x0000001f0f037819 */ /* 0x000fc600000006ff */
[----:B------:R-:W-:-:S09]  /*27c0*/  ULEA UR5, UR13, UR4, 0x3 ;  /* 0x000000040d057291 */ /* 0x000fd2000f8e18ff */
[----:B------:R-:W1:Y:S02]  /*27d0*/  SYNCS.PHASECHK.TRANS64.TRYWAIT P0, [UR5], R3 ;  /* 0x00000003ff0075a7 */ /* 0x000e640008001105 */
[----:B-1----:R-:W-:Y:S05]  /*27e0*/  @!P0 BRA `(.L_x_44) ;  /* 0x0000004800f08947 */ /* 0x002fea0003800000 */
.L_x_133:
[----:B------:R-:W-:-:S04]  /*27f0*/  UIADD3 UR6, UPT, UPT, UR13, 0x1, URZ ;  /* 0x000000010d067890 */ /* 0x000fc8000fffe0ff */
[----:B------:R-:W-:-:S04]  /*2800*/  UISETP.NE.AND UP0, UPT, UR6, 0x12, UPT ;  /* 0x000000120600788c */ /* 0x000fc8000bf05270 */
[----:B------:R-:W-:Y:S02]  /*2810*/  USEL UR7, URZ, 0x1, UP0 ;  /* 0x00000001ff077887 */ /* 0x000fe40008000000 */
[----:B------:R-:W-:-:S04]  /*2820*/  USEL UR6, UR6, URZ, UP0 ;  /* 0x000000ff06067287 */ /* 0x000fc80008000000 */
[----:B------:R-:W-:Y:S01]  /*2830*/  ULEA UR5, UR6, UR4, 0x3 ;  /* 0x0000000406057291 */ /* 0x000fe2000f8e18ff */
[----:B------:R-:W-:-:S04]  /*2840*/  LOP3.LUT R2, R15, UR7, RZ, 0x3c, !PT ;  /* 0x000000070f027c12 */ /* 0x000fc8000f8e3cff */
[----:B-1----:R-:W-:-:S04]  /*2850*/  SHF.L.U32 R3, R2, 0x1f, RZ ;  /* 0x0000001f02037819 */ /* 0x002fc800000006ff */
[----:B------:R-:W1:Y:S02]  /*2860*/  SYNCS.PHASECHK.TRANS64.TRYWAIT P0, [UR5], R3 ;  /* 0x00000003ff0075a7 */ /* 0x000e640008001105 */
[----:B-1----:R-:W-:Y:S05]  /*2870*/  @!P0 BRA `(.L_x_45) ;  /* 0x0000004800e48947 */ /* 0x002fea0003800000 */
.L_x_135:
        /* <DEDUP_REMOVED lines=9> */
.L_x_137:
        /* <DEDUP_REMOVED lines=9> */
.L_x_139:
        /* <DEDUP_REMOVED lines=9> */
.L_x_141:
        /* <DEDUP_REMOVED lines=9> */
.L_x_143:
        /* <DEDUP_REMOVED lines=9> */
.L_x_145:
        /* <DEDUP_REMOVED lines=9> */
.L_x_147:
        /* <DEDUP_REMOVED lines=9> */
.L_x_149:
        /* <DEDUP_REMOVED lines=9> */
.L_x_151:
        /* <DEDUP_REMOVED lines=9> */
.L_x_153:
        /* <DEDUP_REMOVED lines=9> */
.L_x_155:
        /* <DEDUP_REMOVED lines=9> */
.L_x_157:
        /* <DEDUP_REMOVED lines=9> */
.L_x_159:
        /* <DEDUP_REMOVED lines=9> */
.L_x_161:
        /* <DEDUP_REMOVED lines=9> */
.L_x_163:
        /* <DEDUP_REMOVED lines=9> */
.L_x_165:
[----:B------:R-:W-:-:S04]  /*30f0*/  UIADD3 UR6, UPT, UPT, UR6, 0x1, URZ ;  /* 0x0000000106067890 */ /* 0x000fc8000fffe0ff */
[----:B------:R-:W-:-:S04]  /*3100*/  UISETP.NE.AND UP0, UPT, UR6, 0x12, UPT ;  /* 0x000000120600788c */ /* 0x000fc8000bf05270 */
[----:B------:R-:W-:Y:S02]  /*3110*/  USEL UR5, URZ, 0x1, UP0 ;  /* 0x00000001ff057887 */ /* 0x000fe40008000000 */
[----:B------:R-:W-:-:S04]  /*3120*/  USEL UR6, UR6, URZ, UP0 ;  /* 0x000000ff06067287 */ /* 0x000fc80008000000 */
[----:B------:R-:W-:Y:S01]  /*3130*/  ULEA UR6, UR6, UR4, 0x3 ;  /* 0x0000000406067291 */ /* 0x000fe2000f8e18ff */
[----:B-1----:R-:W-:-:S04]  /*3140*/  LOP3.LUT R3, R2, UR5, RZ, 0x3c, !PT ;  /* 0x0000000502037c12 */ /* 0x002fc8000f8e3cff */
[----:B------:R-:W-:Y:S01]  /*3150*/  SHF.L.U32 R3, R3, 0x1f, RZ ;  /* 0x0000001f03037819 */ /* 0x000fe200000006ff */
[----:B---3--:R-:W-:-:S07]  /*3160*/  IMAD.U32 R0, RZ, RZ, UR6 ;  /* 0x00000006ff007e24 */ /* 0x008fce000f8e00ff */
.L_x_61:
[----:B-1----:R1:W2:Y:S02]  /*3170*/  SYNCS.PHASECHK.TRANS64.TRYWAIT P0, [R0+URZ], R3 ;  /* 0x00000003000075a7 */ /* 0x0022a400080011ff */
[----:B--2---:R-:W-:Y:S05]  /*3180*/  @!P0 NANOSLEEP.SYNCS 0x989680 ;  /* 0x009896800000895d */ /* 0x004fea0003900000 */
[----:B------:R-:W2:Y:S02]  /*3190*/  @!P0 SYNCS.PHASECHK.TRANS64 P0, [R0+URZ], R3 ;  /* 0x00000003000085a7 */ /* 0x000ea400080010ff */
[----:B--2---:R-:W-:Y:S05]  /*31a0*/  @P0 EXIT ;  /* 0x000000000000094d */ /* 0x004fea0003800000 */
[----:B------:R-:W-:Y:S05]  /*31b0*/  BRA `(.L_x_61) ;  /* 0xfffffffc00ec7947 */ /* 0x000fea000383ffff */
.L_x_23:
[----:B------:R-:W-:-:S04]  /*31c0*/  UISETP.NE.AND UP1, UPT, UR37, URZ, UPT ;  /* 0x000000ff2500728c */ /* 0x000fc8000bf25270 */
[----:B------:R-:W-:-:S09]  /*31d0*/  UISETP.NE.OR UP1, UPT, UR10, 0x1, UP1 ;  /* 0x000000010a00788c */ /* 0x000fd20008f25670 */
[----:B------:R-:W-:Y:S05]  /*31e0*/  BRA.U UP1, `(.L_x_62) ;  /* 0x00000005014c7547 */ /* 0x000fea000b800000 */
[----:B------:R-:W-:Y:S01]  /*31f0*/  HFMA2 R11, -RZ, RZ, 0, 0 ;  /* 0x00000000ff0b7431 */ /* 0x000fe200000001ff */
[----:B------:R-:W-:Y:S01]  /*3200*/  ISETP.GE.U32.AND P2, PT, R10, 0x2, PT ;  /* 0x000000020a00780c */ /* 0x000fe20003f46070 */
[----:B------:R-:W-:Y:S01]  /*3210*/  IMAD.MOV.U32 R12, RZ, RZ, 0x1 ;  /* 0x00000001ff0c7424 */ /* 0x000fe200078e00ff */
[----:B------:R-:W-:Y:S01]  /*3220*/  CS2R R8, SRZ ;  /* 0x0000000000087805 */ /* 0x000fe2000001ff00 */
[----:B------:R-:W-:Y:S01]  /*3230*/  IMAD.MOV.U32 R3, RZ, RZ, RZ ;  /* 0x000000ffff037224 */ /* 0x000fe200078e00ff */
[----:B------:R-:W-:Y:S01]  /*3240*/  UMOV UR4, 0x400 ;  /* 0x0000040000047882 */ /* 0x000fe20000000000 */
[----:B------:R-:W-:Y:S01]  /*3250*/  UMOV UR6, URZ ;  /* 0x000000ff00067c82 */ /* 0x000fe20008000000 */
[----:B------:R-:W-:-:S12]  /*3260*/  ULEA UR37, UR37, UR4, 0x18 ;  /* 0x0000000425257291 */ /* 0x000fd8000f8ec0ff */
.L_x_66:
[----:B------:R-:W-:Y:S02]  /*3270*/  LEA R0, R3, UR37, 0x3 ;  /* 0x0000002503007c11 */ /* 0x000fe4000f8e18ff */
[----:B------:R-:W-:-:S03]  /*3280*/  SHF.L.U32 R5, R8, 0x1f, RZ ;  /* 0x0000001f08057819 */ /* 0x000fc600000006ff */
[----:B------:R-:W-:Y:S01]  /*3290*/  VIADD R4, R0, 0x1b0 ;  /* 0x000001b000047836 */ /* 0x000fe20000000000 */
[----:B------:R-:W1:Y:S02]  /*32a0*/  SYNCS.PHASECHK.TRANS64.TRYWAIT P0, [R0+URZ+0x1a0], R5 ;  /* 0x0001a005000075a7 */ /* 0x000e6400080011ff */
[----:B-1----:R-:W-:Y:S05]  /*32b0*/  @!P0 BRA `(.L_x_63) ;  /* 0x0000004400d48947 */ /* 0x002fea0003800000 */
.L_x_166:
[----:B------:R-:W-:Y:S01]  /*32c0*/  ULEA UR5, UR6, UR37, 0x3 ;  /* 0x0000002506057291 */ /* 0x000fe2000f8e18ff */
[----:B------:R-:W-:Y:S01]  /*32d0*/  PRMT R4, RZ, 0x654, R4 ;  /* 0x00000654ff047816 */ /* 0x000fe20000000004 */
[----:B-1----:R-:W-:Y:S01]  /*32e0*/  @!P2 IMAD.MOV.U32 R5, RZ, RZ, 0x10 ;  /* 0x00000010ff05a424 */ /* 0x002fe200078e00ff */
[----:B------:R-:W-:Y:S01]  /*32f0*/  SHF.L.U32 R7, R12, 0x1f, RZ ;  /* 0x0000001f0c077819 */ /* 0x000fe200000006ff */
[----:B------:R-:W-:Y:S01]  /*3300*/  UIADD3 UR4, UPT, UPT, UR5, 0x140, URZ ;  /* 0x0000014005047890 */ /* 0x000fe2000fffe0ff */
[----:B------:R1:W-:Y:S05]  /*3310*/  SYNCS.ARRIVE.TRANS64.RED.A1T0 RZ, [R4+URZ], RZ ;  /* 0x000000ff04ff79a7 */ /* 0x0003ea00081004ff */
[----:B------:R-:W-:Y:S01]  /*3320*/  IMAD.U32 R13, RZ, RZ, UR4 ;  /* 0x00000004ff0d7e24 */ /* 0x000fe2000f8e00ff */
[----:B------:R-:W2:Y:S04]  /*3330*/  SYNCS.PHASECHK.TRANS64.TRYWAIT P0, [UR5+0x150], R7 ;  /* 0x00015007ff0075a7 */ /* 0x000ea80008001105 */
[----:B------:R-:W-:Y:S01]  /*3340*/  PRMT R13, R10, 0x654, R13 ;  /* 0x000006540a0d7816 */ /* 0x000fe2000000000d */
[----:B-12---:R-:W-:Y:S06]  /*3350*/  @!P0 BRA `(.L_x_64) ;  /* 0x0000004400c08947 */ /* 0x006fec0003800000 */
.L_x_168:
[----:B------:R-:W-:Y:S01]  /*3360*/  ULEA UR4, UR6, UR37, 0x4 ;  /* 0x0000002506047291 */ /* 0x000fe2000f8e20ff */
[----:B------:R-:W-:Y:S01]  /*3370*/  SEL R2, R13, R2, !P2 ;  /* 0x000000020d027207 */ /* 0x000fe20005000000 */
[----:B------:R-:W-:Y:S01]  /*3380*/  UIADD3 UR5, UPT, UPT, UR5, 0x140, URZ ;  /* 0x0000014005057890 */ /* 0x000fe2000fffe0ff */
[----:B-1----:R-:W-:Y:S01]  /*3390*/  LEA R0, R11, UR37, 0x3 ;  /* 0x000000250b007c11 */ /* 0x002fe2000f8e18ff */
[----:B------:R-:W-:Y:S01]  /*33a0*/  UIADD3 UR4, UPT, UPT, UR4, 0x1d0, URZ ;  /* 0x000001d004047890 */ /* 0x000fe2000fffe0ff */
[----:B------:R1:W-:Y:S01]  /*33b0*/  @!P2 SYNCS.ARRIVE.TRANS64.RED RZ, [R2+URZ], R5 ;  /* 0x0000000502ffa9a7 */ /* 0x0003e200080004ff */
[----:B------:R-:W-:Y:S01]  /*33c0*/  UIADD3 UR6, UPT, UPT, UR6, 0x1, URZ ;  /* 0x0000000106067890 */ /* 0x000fe2000fffe0ff */
[----:B------:R-:W-:-:S03]  /*33d0*/  VIADD R3, R3, 0x1 ;  /* 0x0000000103037836 */ /* 0x000fc60000000000 */
[----:B------:R-:W-:Y:S02]  /*33e0*/  UISETP.NE.AND UP0, UPT, UR6, 0x2, UPT ;  /* 0x000000020600788c */ /* 0x000fe4000bf05270 */
[----:B------:R-:W-:Y:S01]  /*33f0*/  ISETP.NE.AND P0, PT, R3, 0x2, PT ;  /* 0x000000020300780c */ /* 0x000fe20003f05270 */
[----:B------:R-:W-:Y:S06]  /*3400*/  UGETNEXTWORKID.BROADCAST [UR4], [UR5] ;  /* 0x00000000040073ca */ /* 0x000fec0008000100 */
[----:B------:R-:W-:Y:S02]  /*3410*/  USEL UR4, URZ, 0x1, UP0 ;  /* 0x00000001ff047887 */ /* 0x000fe40008000000 */
[----:B------:R-:W-:-:S04]  /*3420*/  USEL UR6, UR6, URZ, UP0 ;  /* 0x000000ff06067287 */ /* 0x000fc80008000000 */
[----:B------:R-:W-:Y:S02]  /*3430*/  LOP3.LUT R12, R12, UR4, RZ, 0x3c, !PT ;  /* 0x000000040c0c7c12 */ /* 0x000fe4000f8e3cff */
[----:B-1----:R-:W-:-:S04]  /*3440*/  SHF.L.U32 R5, R9, 0x1f, RZ ;  /* 0x0000001f09057819 */ /* 0x002fc800000006ff */
[----:B------:R-:W1:Y:S02]  /*3450*/  SYNCS.PHASECHK.TRANS64.TRYWAIT P1, [R0+URZ+0x140], R5 ;  /* 0x00014005000075a7 */ /* 0x000e6400080211ff */
[----:B-1----:R-:W-:Y:S05]  /*3460*/  @!P1 BRA `(.L_x_65) ;  /* 0x0000004400949947 */ /* 0x002fea0003800000 */
.L_x_169:
[----:B------:R-:W-:Y:S01]  /*3470*/  LEA R4, R11, UR37, 0x4 ;  /* 0x000000250b047c11 */ /* 0x000fe2000f8e20ff */
[----:B-1----:R-:W-:Y:S01]  /*3480*/  VIADD R0, R0, 0x150 ;  /* 0x0000015000007836 */ /* 0x002fe20000000000 */
[----:B------:R-:W-:Y:S01]  /*3490*/  SEL R3, R3, RZ, P0 ;  /* 0x000000ff03037207 */ /* 0x000fe20000000000 */
[----:B------:R-:W-:-:S03]  /*34a0*/  VIADD R11, R11, 0x1 ;  /* 0x000000010b0b7836 */ /* 0x000fc60000000000 */
[----:B------:R-:W1:Y:S01]  /*34b0*/  LDS.128 R4, [R4+0x1d0] ;  /* 0x0001d00004047984 */ /* 0x000e620000000c00 */
[----:B------:R-:W-:Y:S02]  /*34c0*/  PRMT R0, RZ, 0x654, R0 ;  /* 0x00000654ff007816 */ /* 0x000fe40000000000 */
[C---:B------:R-:W-:Y:S01]  /*34d0*/  ISETP.NE.AND P1, PT, R11.reuse, 0x2, PT ;  /* 0x000000020b00780c */ /* 0x040fe20003f25270 */
[----:B------:R-:W-:Y:S01]  /*34e0*/  @!PT LDS RZ, [RZ] ;  /* 0x00000000fffff984 */ /* 0x000fe20000000800 */
[----:B------:R-:W-:Y:S01]  /*34f0*/  @!PT LDS RZ, [RZ] ;  /* 0x00000000fffff984 */ /* 0x000fe20000000800 */
[----:B------:R-:W-:Y:S01]  /*3500*/  @!PT LDS RZ, [RZ] ;  /* 0x00000000fffff984 */ /* 0x000fe20000000800 */
[----:B------:R-:W-:Y:S01]  /*3510*/  @!PT LDS RZ, [RZ] ;  /* 0x00000000fffff984 */ /* 0x000fe20000000800 */
[----:B------:R2:W-:Y:S06]  /*3520*/  MEMBAR.ALL.CTA ;  /* 0x0000000000007992 */ /* 0x0005ec0000008000 */
[----:B--2---:R-:W2:Y:S01]  /*3530*/  FENCE.VIEW.ASYNC.S ;  /* 0x00000000000073c6 */ /* 0x004ea20000000000 */
[----:B------:R-:W-:Y:S01]  /*3540*/  SEL R11, R11, RZ, P1 ;  /* 0x000000ff0b0b7207 */ /* 0x000fe20000800000 */
[----:B--2---:R2:W-:Y:S01]  /*3550*/  SYNCS.ARRIVE.TRANS64.RED.A1T0 RZ, [R0+URZ], RZ ;  /* 0x000000ff00ff79a7 */ /* 0x0045e200081004ff */
[----:B-1----:R-:W-:-:S02]  /*3560*/  LOP3.LUT P3, RZ, R6, 0x1, RZ, 0xc0, !PT ;  /* 0x0000000106ff7812 */ /* 0x002fc4000786c0ff */
[----:B------:R-:W-:-:S04]  /*3570*/  SEL R5, RZ, 0x1, P0 ;  /* 0x00000001ff057807 */ /* 0x000fc80000000000 */
[----:B------:R-:W-:Y:S02]  /*3580*/  LOP3.LUT R8, R8, R5, RZ, 0x3c, !PT ;  /* 0x0000000508087212 */ /* 0x000fe400078e3cff */
[----:B--2---:R-:W-:-:S04]  /*3590*/  SEL R0, RZ, 0x1, P1 ;  /* 0x00000001ff007807 */ /* 0x004fc80000800000 */
[----:B------:R-:W-:Y:S01]  /*35a0*/  LOP3.LUT R9, R9, R0, RZ, 0x3c, !PT ;  /* 0x0000000009097212 */ /* 0x000fe200078e3cff */
[----:B------:R-:W-:Y:S06]  /*35b0*/  @P3 BRA `(.L_x_66) ;  /* 0xfffffffc002c3947 */ /* 0x000fec000383ffff */
[----:B------:R-:W-:Y:S01]  /*35c0*/  ULEA UR5, UR6, UR37, 0x3 ;  /* 0x0000002506057291 */ /* 0x000fe2000f8e18ff */
[----:B------:R-:W-:-:S08]  /*35d0*/  SHF.L.U32 R3, R12, 0x1f, RZ ;  /* 0x0000001f0c037819 */ /* 0x000fd000000006ff */
[----:B------:R-:W1:Y:S02]  /*35e0*/  SYNCS.PHASECHK.TRANS64 P0, [UR5+0x150], R3 ;  /* 0x00015003ff0075a7 */ /* 0x000e640008001005 */
[----:B-1----:R-:W-:Y:S05]  /*35f0*/  @P0 BRA `(.L_x_67) ;  /* 0x0000000000080947 */ /* 0x002fea0003800000 */
[----:B------:R-:W1:Y:S02]  /*3600*/  SYNCS.PHASECHK.TRANS64.TRYWAIT P0, [UR5+0x150], R3 ;  /* 0x00015003ff0075a7 */ /* 0x000e640008001105 */
[----:B-1----:R-:W-:Y:S05]  /*3610*/  @!P0 BRA `(.L_x_68) ;  /* 0x00000044003c8947 */ /* 0x002fea0003800000 */
.L_x_67:
[----:B------:R-:W-:-:S04]  /*3620*/  UIADD3 UR4, UPT, UPT, UR6, 0x1, URZ ;  /* 0x0000000106047890 */ /* 0x000fc8000fffe0ff */
[----:B------:R-:W-:-:S04]  /*3630*/  UISETP.NE.AND UP0, UPT, UR4, 0x2, UPT ;  /* 0x000000020400788c */ /* 0x000fc8000bf05270 */
[----:B------:R-:W-:Y:S02]  /*3640*/  USEL UR7, URZ, 0x1, UP0 ;  /* 0x00000001ff077887 */ /* 0x000fe40008000000 */
[----:B------:R-:W-:-:S04]  /*3650*/  USEL UR4, UR4, URZ, UP0 ;  /* 0x000000ff04047287 */ /* 0x000fc80008000000 */
[----:B------:R-:W-:Y:S01]  /*3660*/  ULEA UR4, UR4, UR37, 0x3 ;  /* 0x0000002504047291 */ /* 0x000fe2000f8e18ff */
[----:B-1----:R-:W-:-:S04]  /*3670*/  LOP3.LUT R3, R12, UR7, RZ, 0x3c, !PT ;  /* 0x000000070c037c12 */ /* 0x002fc8000f8e3cff */
[----:B------:R-:W-:-:S04]  /*3680*/  SHF.L.U32 R0, R3, 0x1f, RZ ;  /* 0x0000001f03007819 */ /* 0x000fc800000006ff */
[----:B------:R-:W1:Y:S02]  /*3690*/  SYNCS.PHASECHK.TRANS64 P0, [UR4+0x150], R0 ;  /* 0x00015000ff0075a7 */ /* 0x000e640008001004 */
[----:B-1----:R-:W-:Y:S05]  /*36a0*/  @P0 EXIT ;  /* 0x000000000000094d */ /* 0x002fea0003800000 */
[----:B------:R-:W-:Y:S02]  /*36b0*/  SHF.L.U32 R3, R3, 0x1f, RZ ;  /* 0x0000001f03037819 */ /* 0x000fe400000006ff */
[----:B------:R-:W-:-:S07]  /*36c0*/  MOV R0, UR4 ;  /* 0x0000000400007c02 */ /* 0x000fce0008000f00 */
.L_x_69:
[----:B-1----:R1:W2:Y:S02]  /*36d0*/  SYNCS.PHASECHK.TRANS64.TRYWAIT P0, [R0+URZ+0x150], R3 ;  /* 0x00015003000075a7 */ /* 0x0022a400080011ff */
[----:B--2---:R-:W-:Y:S05]  /*36e0*/  @!P0 NANOSLEEP.SYNCS 0x989680 ;  /* 0x009896800000895d */ /* 0x004fea0003900000 */
[----:B------:R-:W2:Y:S02]  /*36f0*/  @!P0 SYNCS.PHASECHK.TRANS64 P0, [R0+URZ+0x150], R3 ;  /* 0x00015003000085a7 */ /* 0x000ea400080010ff */
[----:B--2---:R-:W-:Y:S05]  /*3700*/  @P0 EXIT ;  /* 0x000000000000094d */ /* 0x004fea0003800000 */
[----:B------:R-:W-:Y:S05]  /*3710*/  BRA `(.L_x_69) ;  /* 0xfffffffc00ec7947 */ /* 0x000fea000383ffff */
.L_x_62:
[----:B------:R-:W-:Y:S05]  /*3720*/  BRA.U UP4, `(.L_x_70) ;  /* 0x0000001104d87547 */ /* 0x000fea000b800000 */
[----:B------:R-:W-:Y:S01]  /*3730*/  UMOV UR6, 0x40 ;  /* 0x0000004000067882 */ /* 0x000fe20000000000 */
[----:B------:R-:W-:Y:S01]  /*3740*/  NOP ;  /* 0x0000000000007918 */ /* 0x000fe20000000000 */
[----:B------:R-:W-:Y:S01]  /*3750*/  ULEA UR6, UR37, UR6, 0x18 ;  /* 0x0000000625067291 */ /* 0x000fe2000f8ec0ff */
[----:B------:R-:W-:Y:S02]  /*3760*/  UMOV UR7, 0x400 ;  /* 0x0000040000077882 */ /* 0x000fe40000000000 */
[----:B------:R-:W-:-:S06]  /*3770*/  ULEA UR37, UR37, UR7, 0x18 ;  /* 0x0000000725257291 */ /* 0x000fcc000f8ec0ff */
[----:B------:R-:W1:Y:S02]  /*3780*/  LDS.U8 R2, [UR6+0x1c] ;  /* 0x00001c06ff027984 */ /* 0x000e640008000000 */
[----:B-1----:R-:W-:-:S13]  /*3790*/  ISETP.NE.AND P0, PT, R2, RZ, PT ;  /* 0x000000ff0200720c */ /* 0x002fda0003f05270 */
[----:B------:R-:W-:Y:S05]  /*37a0*/  @P0 BRA `(.L_x_71) ;  /* 0x0000000400080947 */ /* 0x000fea0003800000 */
[----:B------:R-:W-:Y:S02]  /*37b0*/  UISETP.NE.U32.AND UP0, UPT, UR5, 0x1, UPT ;  /* 0x000000010500788c */ /* 0x000fe4000bf05070 */
[----:B------:R-:W-:-:S07]  /*37c0*/  UIADD3 UR8, UPT, UPT, UR6, 0x8, URZ ;  /* 0x0000000806087890 */ /* 0x000fce000fffe0ff */
[----:B------:R-:W-:Y:S05]  /*37d0*/  BRA.U !UP0, `(.L_x_72) ;  /* 0x00000001089c7547 */ /* 0x000fea000b800000 */
[----:B------:R-:W-:Y:S01]  /*37e0*/  ELECT P0, URZ, PT ;  /* 0x0000000000ff782f */ /* 0x000fe20003800000 */
[----:B------:R-:W-:-:S12]  /*37f0*/  BSSY B0, `(.L_x_72) ;  /* 0x0000025000007945 */ /* 0x000fd80003800000 */
[----:B------:R-:W-:Y:S05]  /*3800*/  @!P0 BRA `(.L_x_73) ;  /* 0x00000000008c8947 */ /* 0x000fea0003800000 */
[----:B------:R-:W-:-:S05]  /*3810*/  UMOV UR7, 0x10 ;  /* 0x0000001000077882 */ /* 0x000fca0000000000 */
[----:B------:R-:W-:Y:S04]  /*3820*/  DEPBAR.LE SB1, 0x36 ;  /* 0x00009d800000791a */ /* 0x000fe80000000000 */
[----:B------:R-:W1:Y:S02]  /*3830*/  UTCATOMSWS.2CTA.FIND_AND_SET.ALIGN UP1, UR7, UR7 ;  /* 0x00000007000775e3 */ /* 0x000e640008220800 */
[----:B-1----:R-:W-:Y:S01]  /*3840*/  MOV R11, UR7 ;  /* 0x00000007000b7c02 */ /* 0x002fe20008000f00 */
[----:B------:R-:W-:Y:S06]  /*3850*/  BRA.U UP1, `(.L_x_74) ;  /* 0x0000000101187547 */ /* 0x000fec000b800000 */
.L_x_75:
[----:B------:R-:W-:Y:S05]  /*3860*/  NANOSLEEP 0x64 ;  /* 0x000000640000795d */ /* 0x000fea0003800000 */
[----:B------:R-:W-:-:S05]  /*3870*/  UMOV UR7, 0x10 ;  /* 0x0000001000077882 */ /* 0x000fca0000000000 */
[----:B------:R-:W-:Y:S04]  /*3880*/  DEPBAR.LE SB1, 0x36 ;  /* 0x00009d800000791a */ /* 0x000fe80000000000 */
[----:B------:R-:W1:Y:S02]  /*3890*/  UTCATOMSWS.2CTA.FIND_AND_SET.ALIGN UP1, UR7, UR7 ;  /* 0x00000007000775e3 */ /* 0x000e640008220800 */
[----:B-1----:R-:W-:Y:S01]  /*38a0*/  MOV R11, UR7 ;  /* 0x00000007000b7c02 */ /* 0x002fe20008000f00 */
[----:B------:R-:W-:Y:S05]  /*38b0*/  BRA.U !UP1, `(.L_x_75) ;  /* 0xfffffffd09e87547 */ /* 0x000fea000b83ffff */
.L_x_74:
[----:B------:R-:W1:Y:S01]  /*38c0*/  LDS R5, [UR6+0x10] ;  /* 0x00001006ff057984 */ /* 0x000e620008000800 */
[----:B------:R-:W-:Y:S01]  /*38d0*/  IMAD.U32 R3, RZ, RZ, UR37 ;  /* 0x00000025ff037e24 */ /* 0x000fe2000f8e00ff */
[----:B------:R-:W-:-:S03]  /*38e0*/  MOV R2, UR4 ;  /* 0x0000000400027c02 */ /* 0x000fc60008000f00 */
[----:B------:R-:W-:Y:S01]  /*38f0*/  VIADD R3, R3, 0x1f0 ;  /* 0x000001f003037836 */ /* 0x000fe20000000000 */
[----:B-1----:R-:W-:-:S04]  /*3900*/  SHF.L.U32 R5, R5, 0x1f, RZ ;  /* 0x0000001f05057819 */ /* 0x002fc800000006ff */
[----:B------:R-:W1:Y:S02]  /*3910*/  SYNCS.PHASECHK.TRANS64.TRYWAIT P0, [UR6+0x8], R5 ;  /* 0x00000805ff0075a7 */ /* 0x000e640008001106 */
[----:B-1----:R-:W-:Y:S05]  /*3920*/  @P0 BRA `(.L_x_76) ;  /* 0x0000000000080947 */ /* 0x002fea0003800000 */
[----:B------:R-:W1:Y:S02]  /*3930*/  SYNCS.PHASECHK.TRANS64.TRYWAIT P0, [UR6+0x8], R5 ;  /* 0x00000805ff0075a7 */ /* 0x000e640008001106 */
[----:B-1----:R-:W-:Y:S05]  /*3940*/  @!P0 BRA `(.L_x_77) ;  /* 0x0000004000888947 */ /* 0x002fea0003800000 */
.L_x_76:
[----:B-1----:R-:W-:Y:S01]  /*3950*/  HFMA2 R4, -RZ, RZ, 0, 5.9604644775390625e-08 ;  /* 0x00000001ff047431 */ /* 0x002fe200000001ff */
[----:B------:R-:W-:Y:S01]  /*3960*/  UPRMT UR7, UR4, 0x654, UR8 ;  /* 0x0000065404077896 */ /* 0x000fe20008000008 */
[----:B------:R-:W-:Y:S01]  /*3970*/  IMAD.MOV.U32 R6, RZ, RZ, 0xffff ;  /* 0x0000ffffff067424 */ /* 0x000fe200078e00ff */
[----:B------:R-:W-:Y:S01]  /*3980*/  PRMT R2, R2, 0x654, R3 ;  /* 0x0000065402027816 */ /* 0x000fe20000000003 */
[----:B------:R-:W-:Y:S02]  /*3990*/  IMAD.MOV.U32 R5, RZ, RZ, 0x4 ;  /* 0x00000004ff057424 */ /* 0x000fe400078e00ff */
[----:B------:R-:W-:Y:S01]  /*39a0*/  IMAD.SHL.U32 R9, R11, 0x20, RZ ;  /* 0x000000200b097824 */ /* 0x000fe200078e00ff */
[----:B------:R-:W-:Y:S02]  /*39b0*/  MOV R3, UR7 ;  /* 0x0000000700037c02 */ /* 0x000fe40008000f00 */
[-C--:B------:R-:W-:Y:S01]  /*39c0*/  SHF.L.U32 R7, R6, R11.reuse, RZ ;  /* 0x0000000b06077219 */ /* 0x080fe200000006ff */
[----:B------:R1:W-:Y:S01]  /*39d0*/  SYNCS.ARRIVE.TRANS64.RED RZ, [UR7], R5 ;  /* 0x00000005ffff79a7 */ /* 0x0003e20008000407 */
[----:B------:R-:W-:Y:S01]  /*39e0*/  SHF.L.U32 R6, R4, R11, RZ ;  /* 0x0000000b04067219 */ /* 0x000fe200000006ff */
[----:B------:R1:W-:Y:S04]  /*39f0*/  STS [UR37+0x1f0], R9 ;  /* 0x0001f009ff007988 */ /* 0x0003e80008000825 */
[----:B------:R1:W-:Y:S04]  /*3a00*/  STAS [R2.64], R11 ;  /* 0x0000000b02007dbd */ /* 0x0003e8000c0008ff */
[----:B------:R1:W-:Y:S04]  /*3a10*/  ATOMS.OR RZ, [UR6+0x14], R7 ;  /* 0x00001407ffff798c */ /* 0x0003e8000b000006 */
[----:B------:R1:W-:Y:S04]  /*3a20*/  ATOMS.OR RZ, [UR6+0x18], R6 ;  /* 0x00001806ffff798c */ /* 0x0003e8000b000006 */
[----:B------:R1:W-:Y:S02]  /*3a30*/  ATOMS.XOR RZ, [UR6+0x10], R4 ;  /* 0x00001004ffff798c */ /* 0x0003e4000b800006 */
.L_x_73:
[----:B------:R-:W-:Y:S05]  /*3a40*/  BSYNC B0 ;  /* 0x0000000000007941 */ /* 0x000fea0003800000 */
.L_x_72:
[----:B------:R-:W-:Y:S05]  /*3a50*/  BRA.U UP0, `(.L_x_78) ;  /* 0x00000001006c7547 */ /* 0x000fea000b800000 */
[----:B------:R-:W-:-:S03]  /*3a60*/  UMOV UR7, 0xffffffff ;  /* 0xffffffff00077882 */ /* 0x000fc60000000000 */
[----:B------:R-:W-:Y:S05]  /*3a70*/  BRA.DIV UR7, `(.L_x_79) ;  /* 0x0000004207547947 */ /* 0x000fea000b800000 */
[----:B------:R-:W-:-:S13]  /*3a80*/  ELECT P6, URZ, PT ;  /* 0x0000000000ff782f */ /* 0x000fda00038c0000 */
.L_x_173:
[----:B------:R-:W-:Y:S05]  /*3a90*/  @!P6 BRA `(.L_x_78) ;  /* 0x00000000005ce947 */ /* 0x000fea0003800000 */
[----:B-1----:R-:W1:Y:S02]  /*3aa0*/  LDS R3, [UR6+0x10] ;  /* 0x00001006ff037984 */ /* 0x002e640008000800 */
[----:B-1----:R-:W-:-:S04]  /*3ab0*/  SHF.L.U32 R3, R3, 0x1f, RZ ;  /* 0x0000001f03037819 */ /* 0x002fc800000006ff */
[----:B------:R-:W1:Y:S02]  /*3ac0*/  SYNCS.PHASECHK.TRANS64.TRYWAIT P0, [UR6+0x8], R3 ;  /* 0x00000803ff0075a7 */ /* 0x000e640008001106 */
[----:B-1----:R-:W-:Y:S05]  /*3ad0*/  @P0 BRA `(.L_x_80) ;  /* 0x0000000000080947 */ /* 0x002fea0003800000 */
[----:B------:R-:W1:Y:S02]  /*3ae0*/  SYNCS.PHASECHK.TRANS64.TRYWAIT P0, [UR6+0x8], R3 ;  /* 0x00000803ff0075a7 */ /* 0x000e640008001106 */
[----:B-1----:R-:W-:Y:S05]  /*3af0*/  @!P0 BRA `(.L_x_81) ;  /* 0x0000004000548947 */ /* 0x002fea0003800000 */
.L_x_80:
[----:B------:R-:W2:Y:S01]  /*3b00*/  LDS R5, [UR37+0x1f0] ;  /* 0x0001f025ff057984 */ /* 0x000ea20008000800 */
[----:B-1----:R-:W-:Y:S02]  /*3b10*/  HFMA2 R2, -RZ, RZ, 0, 5.9604644775390625e-08 ;  /* 0x00000001ff027431 */ /* 0x002fe400000001ff */
[----:B------:R-:W-:Y:S01]  /*3b20*/  IMAD.MOV.U32 R3, RZ, RZ, 0xffff ;  /* 0x0000ffffff037424 */ /* 0x000fe200078e00ff */
[----:B------:R-:W-:Y:S01]  /*3b30*/  UPRMT UR7, UR4, 0x654, UR8 ;  /* 0x0000065404077896 */ /* 0x000fe20008000008 */
[----:B--2---:R-:W-:-:S03]  /*3b40*/  IMAD.SHL.U32 R4, R5, 0x20, RZ ;  /* 0x0000002005047824 */ /* 0x004fc600078e00ff */
[-C--:B------:R-:W-:Y:S02]  /*3b50*/  SHF.L.U32 R3, R3, R5.reuse, RZ ;  /* 0x0000000503037219 */ /* 0x080fe400000006ff */
[----:B------:R-:W-:Y:S01]  /*3b60*/  SHF.L.U32 R5, R2, R5, RZ ;  /* 0x0000000502057219 */ /* 0x000fe200000006ff */
[----:B------:R2:W-:Y:S04]  /*3b70*/  STS [UR37+0x1f0], R4 ;  /* 0x0001f004ff007988 */ /* 0x0005e80008000825 */
[----:B------:R2:W-:Y:S04]  /*3b80*/  ATOMS.OR RZ, [UR6+0x14], R3 ;  /* 0x00001403ffff798c */ /* 0x0005e8000b000006 */
[----:B------:R2:W-:Y:S01]  /*3b90*/  ATOMS.OR RZ, [UR6+0x18], R5 ;  /* 0x00001805ffff798c */ /* 0x0005e2000b000006 */
[----:B------:R-:W-:Y:S03]  /*3ba0*/  SYNCS.ARRIVE.TRANS64.RED.A1T0 RZ, [UR7], RZ ;  /* 0x000000ffffff79a7 */ /* 0x000fe60008100407 */
[----:B------:R2:W-:Y:S01]  /*3bb0*/  ATOMS.XOR RZ, [UR6+0x10], R2 ;  /* 0x00001002ffff798c */ /* 0x0005e2000b800006 */
[----:B------:R-:W-:Y:S05]  /*3bc0*/  BRA `(.L_x_78) ;  /* 0x0000000000107947 */ /* 0x000fea0003800000 */
.L_x_71:
[----:B------:R-:W-:-:S05]  /*3bd0*/  MOV R2, 0xffffffff ;  /* 0xffffffff00027802 */ /* 0x000fca0000000f00 */
[----:B------:R1:W-:Y:S02]  /*3be0*/  STS [UR37+0x1f0], R2 ;  /* 0x0001f002ff007988 */ /* 0x0003e40008000825 */
[----:B-1----:R-:W-:Y:S02]  /*3bf0*/  MOV R2, 0x3c10 ;  /* 0x00003c1000027802 */ /* 0x002fe40000000f00 */
[----:B-----5:R-:W-:Y:S05]  /*3c00*/  CALL.REL.NOINC `($__internal_1_$__cuda_sm10x_tcgen05_guardrail_trap_phase_invalid_during_alloc) ;  /* 0x00000044005c7944 */ /* 0x020fea0003c00000 */
.L_x_78:
[----:B------:R-:W-:Y:S05]  /*3c10*/  WARPSYNC.ALL ;  /* 0x0000000000007948 */ /* 0x000fea0003800000 */
[----:B------:R-:W3:Y:S01]  /*3c20*/  S2UR UR7, SR_CgaCtaId ;  /* 0x00000000000779c3 */ /* 0x000ee20000008800 */
[----:B------:R-:W-:Y:S01]  /*3c30*/  UMOV UR6, 0x400 ;  /* 0x0000040000067882 */ /* 0x000fe20000000000 */
[----:B------:R-:W-:-:S06]  /*3c40*/  NOP ;  /* 0x0000000000007918 */ /* 0x000fcc0000000000 */
[----:B------:R-:W-:Y:S06]  /*3c50*/  BAR.ARV 0x6, 0xa0 ;  /* 0x0182800000007b1d */ /* 0x000fec0000002000 */
[----:B------:R-:W4:Y:S01]  /*3c60*/  LDCU UR8, c[0x0][0x38c] ;  /* 0x00007180ff0877ac */ /* 0x000f220008000800 */
[----:B------:R-:W-:Y:S01]  /*3c70*/  LOP3.LUT R0, R0, 0xffff, RZ, 0xc0, !PT ;  /* 0x0000ffff00007812 */ /* 0x000fe200078ec0ff */
[----:B-1----:R-:W-:Y:S01]  /*3c80*/  IMAD.MOV.U32 R9, RZ, RZ, 0x1 ;  /* 0x00000001ff097424 */ /* 0x002fe200078e00ff */
[----:B------:R-:W-:Y:S01]  /*3c90*/  LOP3.LUT R8, R8, 0xffff, RZ, 0xc0, !PT ;  /* 0x0000ffff08087812 */ /* 0x000fe200078ec0ff */
[----:B------:R-:W-:Y:S01]  /*3ca0*/  UMOV UR19, URZ ;  /* 0x000000ff00137c82 */ /* 0x000fe20008000000 */
[----:B------:R-:W-:Y:S01]  /*3cb0*/  R2UR UR11, R0 ;  /* 0x00000000000b72ca */ /* 0x000fe200000e0000 */
[----:B------:R-:W-:Y:S01]  /*3cc0*/  UMOV UR18, URZ ;  /* 0x000000ff00127c82 */ /* 0x000fe20008000000 */
[----:B------:R-:W-:Y:S01]  /*3cd0*/  R2UR UR12, R8 ;  /* 0x00000000080c72ca */ /* 0x000fe200000e0000 */
[----:B------:R-:W-:Y:S01]  /*3ce0*/  IMAD.MOV.U32 R8, RZ, RZ, RZ ;  /* 0x000000ffff087224 */ /* 0x000fe200078e00ff */
[----:B------:R-:W-:Y:S01]  /*3cf0*/  UMOV UR17, URZ ;  /* 0x000000ff00117c82 */ /* 0x000fe20008000000 */
[----:B---3--:R-:W-:-:S02]  /*3d00*/  ULEA UR7, UR7, UR6, 0x18 ;  /* 0x0000000607077291 */ /* 0x008fc4000f8ec0ff */
[----:B------:R-:W-:Y:S02]  /*3d10*/  UISETP.NE.AND UP2, UPT, UR5, URZ, UPT ;  /* 0x000000ff0500728c */ /* 0x000fe4000bf45270 */
[----:B------:R-:W-:Y:S02]  /*3d20*/  UIADD3 UR13, UPT, UPT, UR7, 0x2400, URZ ;  /* 0x00002400070d7890 */ /* 0x000fe4000fffe0ff */
[----:B------:R-:W-:Y:S02]  /*3d30*/  UIADD3 UR14, UPT, UPT, UR7, 0x26400, URZ ;  /* 0x00026400070e7890 */ /* 0x000fe4000fffe0ff */
[----:B----4-:R-:W-:Y:S01]  /*3d40*/  UIADD3 UR8, UPT, UPT, UR8, 0x7f, URZ ;  /* 0x0000007f08087890 */ /* 0x010fe2000fffe0ff */
[----:B--2---:R-:W1:Y:S01]  /*3d50*/  LDS R2, [UR7+0x1f0] ;  /* 0x0001f007ff027984 */ /* 0x004e620008000800 */
[----:B------:R-:W-:Y:S02]  /*3d60*/  USHF.R.U32.HI UR13, URZ, 0x4, UR13 ;  /* 0x00000004ff0d7899 */ /* 0x000fe4000801160d */
[----:B------:R-:W-:-:S02]  /*3d70*/  USHF.R.S32.HI UR6, URZ, 0x1f, UR8 ;  /* 0x0000001fff067899 */ /* 0x000fc40008011408 */
[----:B------:R-:W-:Y:S02]  /*3d80*/  USHF.R.U32.HI UR14, URZ, 0x4, UR14 ;  /* 0x00000004ff0e7899 */ /* 0x000fe4000801160e */
[----:B------:R-:W-:Y:S02]  /*3d90*/  ULEA.HI UR6, UR6, UR8, URZ, 0x7 ;  /* 0x0000000806067291 */ /* 0x000fe4000f8f38ff */
[----:B------:R-:W-:Y:S02]  /*3da0*/  ULOP3.LUT UR13, UR13, 0x3fff, URZ, 0xc0, !UPT ;  /* 0x00003fff0d0d7892 */ /* 0x000fe4000f8ec0ff */
[----:B------:R-:W-:Y:S02]  /*3db0*/  USHF.R.S32.HI UR6, URZ, 0x7, UR6 ;  /* 0x00000007ff067899 */ /* 0x000fe40008011406 */
[----:B------:R-:W-:Y:S02]  /*3dc0*/  ULOP3.LUT UR14, UR14, 0x3fff, URZ, 0xc0, !UPT ;  /* 0x00003fff0e0e7892 */ /* 0x000fe4000f8ec0ff */
[----:B------:R-:W-:Y:S01]  /*3dd0*/  UISETP.LT.AND UP0, UPT, UR6, 0x1, UPT ;  /* 0x000000010600788c */ /* 0x000fe2000bf01270 */
[----:B------:R-:W-:Y:S01]  /*3de0*/  UMOV UR28, 0x0 ;  /* 0x00000000001c7882 */ /* 0x000fe20000000000 */
[----:B------:R-:W-:Y:S01]  /*3df0*/  UMOV UR29, 0x8100010 ;  /* 0x08100010001d7882 */ /* 0x000fe20000000000 */
[----:B------:R-:W-:-:S02]  /*3e00*/  ULOP3.LUT UR13, UR13, 0x10000, URZ, 0xfc, !UPT ;  /* 0x000100000d0d7892 */ /* 0x000fc4000f8efcff */
[----:B------:R-:W-:Y:S02]  /*3e10*/  ULOP3.LUT UR14, UR14, 0x10000, URZ, 0xfc, !UPT ;  /* 0x000100000e0e7892 */ /* 0x000fe4000f8efcff */
[----:B------:R-:W-:Y:S01]  /*3e20*/  USEL UR20, UR6, 0x1, !UP0 ;  /* 0x0000000106147887 */ /* 0x000fe2000c000000 */
[----:B------:R-:W-:Y:S01]  /*3e30*/  UMOV UR26, 0x0 ;  /* 0x00000000001a7882 */ /* 0x000fe20000000000 */
[----:B------:R-:W-:Y:S01]  /*3e40*/  UMOV UR27, 0x8100010 ;  /* 0x08100010001b7882 */ /* 0x000fe20000000000 */
[----:B------:R-:W-:Y:S01]  /*3e50*/  UMOV UR24, 0x0 ;  /* 0x0000000000187882 */ /* 0x000fe20000000000 */
[----:B------:R-:W-:Y:S01]  /*3e60*/  UMOV UR25, 0x8100010 ;  /* 0x0810001000197882 */ /* 0x000fe20000000000 */
[----:B------:R-:W-:Y:S01]  /*3e70*/  UMOV UR22, 0x0 ;  /* 0x0000000000167882 */ /* 0x000fe20000000000 */
[----:B------:R-:W-:Y:S01]  /*3e80*/  UMOV UR23, 0x8100010 ;  /* 0x0810001000177882 */ /* 0x000fe20000000000 */
[----:B-1----:R-:W-:Y:S02]  /*3e90*/  R2UR UR21, R2 ;  /* 0x00000000021572ca */ /* 0x002fe400000e0000 */
[----:B------:R-:W-:-:S13]  /*3ea0*/  CS2R R2, SRZ ;  /* 0x0000000000027805 */ /* 0x000fda000001ff00 */
.L_x_89:
[C---:B------:R-:W-:Y:S02]  /*3eb0*/  LEA R0, R8.reuse, UR7, 0x3 ;  /* 0x0000000708007c11 */ /* 0x040fe4000f8e18ff */
[----:B------:R-:W-:Y:S02]  /*3ec0*/  SHF.L.U32 R5, R3, 0x1f, RZ ;  /* 0x0000001f03057819 */ /* 0x000fe400000006ff */
[----:B------:R-:W-:Y:S02]  /*3ed0*/  LEA R4, R8, UR7, 0x4 ;  /* 0x0000000708047c11 */ /* 0x000fe4000f8e20ff */
[----:B------:R-:W1:Y:S02]  /*3ee0*/  SYNCS.PHASECHK.TRANS64.TRYWAIT P0, [R0+URZ+0x140], R5 ;  /* 0x00014005000075a7 */ /* 0x000e6400080011ff */
[----:B-1-34-:R-:W-:Y:S05]  /*3ef0*/  @!P0 BRA `(.L_x_82) ;  /* 0x0000003c006c8947 */ /* 0x01afea0003800000 */
.L_x_174:
[----:B-1----:R-:W1:Y:S01]  /*3f00*/  LDS.128 R4, [R4+0x1d0] ;  /* 0x0001d00004047984 */ /* 0x002e620000000c00 */
[----:B------:R-:W-:Y:S02]  /*3f10*/  VIADD R0, R0, 0x150 ;  /* 0x0000015000007836 */ /* 0x000fe40000000000 */
[----:B------:R-:W-:Y:S01]  /*3f20*/  VIADD R8, R8, 0x1 ;  /* 0x0000000108087836 */ /* 0x000fe20000000000 */
[----:B------:R-:W-:Y:S01]  /*3f30*/  @!PT LDS RZ, [RZ] ;  /* 0x00000000fffff984 */ /* 0x000fe20000000800 */
[----:B------:R-:W-:Y:S01]  /*3f40*/  @!PT LDS RZ, [RZ] ;  /* 0x00000000fffff984 */ /* 0x000fe20000000800 */
[----:B------:R-:W-:Y:S01]  /*3f50*/  @!PT LDS RZ, [RZ] ;  /* 0x00000000fffff984 */ /* 0x000fe20000000800 */
[----:B------:R-:W-:Y:S01]  /*3f60*/  @!PT LDS RZ, [RZ] ;  /* 0x00000000fffff984 */ /* 0x000fe20000000800 */
[----:B------:R2:W-:Y:S06]  /*3f70*/  MEMBAR.ALL.CTA ;  /* 0x0000000000007992 */ /* 0x0005ec0000008000 */
[----:B--2---:R-:W2:Y:S01]  /*3f80*/  FENCE.VIEW.ASYNC.S ;  /* 0x00000000000073c6 */ /* 0x004ea20000000000 */
[----:B------:R-:W-:-:S04]  /*3f90*/  PRMT R0, RZ, 0x654, R0 ;  /* 0x00000654ff007816 */ /* 0x000fc80000000000 */
[----:B--2---:R2:W-:Y:S01]  /*3fa0*/  SYNCS.ARRIVE.TRANS64.RED.A1T0 RZ, [R0+URZ], RZ ;  /* 0x000000ff00ff79a7 */ /* 0x0045e200081004ff */
[----:B-1----:R-:W-:Y:S01]  /*3fb0*/  LOP3.LUT P1, RZ, R6, 0x1, RZ, 0xc0, !PT ;  /* 0x0000000106ff7812 */ /* 0x002fe2000782c0ff */
[----:B--2---:R-:W-:-:S12]  /*3fc0*/  BRA.U UP2, `(.L_x_83) ;  /* 0x0000000502087547 */ /* 0x004fd8000b800000 */
[----:B------:R-:W1:Y:S01]  /*3fd0*/  LDCU UR8, c[0x0][0x38c] ;  /* 0x00007180ff0877ac */ /* 0x000e620008000800 */
[----:B------:R-:W-:Y:S02]  /*3fe0*/  PLOP3.LUT P2, PT, PT, PT, PT, 0x80, 0x8 ;  /* 0x000000000008781c */ /* 0x000fe40003f4f070 */
[----:B------:R-:W-:Y:S01]  /*3ff0*/  SHF.L.U32 R5, R9, 0x1f, RZ ;  /* 0x0000001f09057819 */ /* 0x000fe200000006ff */
[----:B------:R-:W-:Y:S02]  /*4000*/  ULEA UR9, UR19, UR7, 0x3 ;  /* 0x0000000713097291 */ /* 0x000fe4000f8e18ff */
[----:B------:R-:W-:Y:S02]  /*4010*/  ULEA UR10, UR19, UR21, 0x5 ;  /* 0x00000015130a7291 */ /* 0x000fe4000f8e28ff */
[----:B-1----:R-:W-:-:S06]  /*4020*/  UISETP.GE.AND UP0, UPT, UR8, 0x1, UPT ;  /* 0x000000010800788c */ /* 0x002fcc000bf06270 */
[----:B------:R-:W-:-:S05]  /*4030*/  PLOP3.LUT P0, PT, PT, PT, UP0, 0x80, 0x8 ;  /* 0x000000000008781c */ /* 0x000fca0003f0f008 */
[----:B------:R-:W-:-:S08]  /*4040*/  @UP0 ULEA UR8, UR18, UR7, 0x3 ;  /* 0x0000000712080291 */ /* 0x000fd0000f8e18ff */
[----:B------:R-:W-:-:S04]  /*4050*/  @P0 SHF.L.U32 R0, R2, 0x1f, RZ ;  /* 0x0000001f02000819 */ /* 0x000fc800000006ff */
[----:B------:R1:W2:Y:S01]  /*4060*/  @P0 SYNCS.PHASECHK.TRANS64.TRYWAIT P2, [UR8], R0 ;  /* 0x00000000ff0005a7 */ /* 0x0002a20008041108 */
[----:B------:R-:W3:Y:S02]  /*4070*/  SYNCS.PHASECHK.TRANS64.TRYWAIT P0, [UR9+0x180], R5 ;  /* 0x00018005ff0075a7 */ /* 0x000ee40008001109 */
[----:B-123--:R-:W-:Y:S05]  /*4080*/  @!P0 BRA `(.L_x_84) ;  /* 0x0000003c001c8947 */ /* 0x00efea0003800000 */
.L_x_176:
[----:B------:R-:W-:Y:S01]  /*4090*/  UMOV UR16, UR17 ;  /* 0x0000001100107c82 */ /* 0x000fe20008000000 */
[----:B------:R-:W-:Y:S05]  /*40a0*/  BRA.U !UP0, `(.L_x_85) ;  /* 0x0000000108c07547 */ /* 0x000fea000b800000 */
[----:B------:R-:W-:Y:S02]  /*40b0*/  UIADD3 UR16, UPT, UPT, UR20, UR17, URZ ;  /* 0x0000001114107290 */ /* 0x000fe4000fffe0ff */
[----:B------:R-:W-:Y:S01]  /*40c0*/  UPLOP3.LUT UP3, UPT, UPT, UPT, UPT, 0x40, 0x4 ;  /* 0x000000000004789c */ /* 0x000fe20003f6e870 */
[----:B------:R-:W-:Y:S01]  /*40d0*/  UMOV UR15, UR6 ;  /* 0x00000006000f7c82 */ /* 0x000fe20008000000 */
[----:B------:R-:W-:-:S09]  /*40e0*/  UMOV UR46, UR18 ;  /* 0x00000012002e7c82 */ /* 0x000fd20008000000 */
.L_x_88:
[----:B--2---:R-:W-:Y:S01]  /*40f0*/  ULEA UR8, UR46, UR7, 0x3 ;  /* 0x000000072e087291 */ /* 0x004fe2000f8e18ff */
[----:B---3--:R-:W-:Y:S11]  /*4100*/  @P2 BRA `(.L_x_86) ;  /* 0x00000000000c2947 */ /* 0x008ff60003800000 */
[----:B-1----:R-:W-:Y:S04]  /*4110*/  SHF.L.U32 R5, R2, 0x1f, RZ ;  /* 0x0000001f02057819 */ /* 0x002fe800000006ff */
[----:B------:R-:W1:Y:S02]  /*4120*/  SYNCS.PHASECHK.TRANS64.TRYWAIT P0, [UR8], R5 ;  /* 0x00000005ff0075a7 */ /* 0x000e640008001108 */
[----:B-1----:R-:W-:Y:S05]  /*4130*/  @!P0 BRA `(.L_x_87) ;  /* 0x0000003c00088947 */ /* 0x002fea0003800000 */
.L_x_86:
[----:B------:R-:W-:Y:S01]  /*4140*/  UISETP.NE.AND UP0, UPT, UR15, 0x1, UPT ;  /* 0x000000010f00788c */ /* 0x000fe2000bf05270 */
[----:B------:R-:W-:Y:S01]  /*4150*/  PLOP3.LUT P2, PT, PT, PT, PT, 0x80, 0x8 ;  /* 0x000000000008781c */ /* 0x000fe20003f4f070 */
[----:B------:R-:W-:Y:S02]  /*4160*/  UIADD3 UR18, UPT, UPT, UR46, 0x1, URZ ;  /* 0x000000012e127890 */ /* 0x000fe4000fffe0ff */
[----:B------:R-:W-:Y:S02]  /*4170*/  ULEA UR32, UR46, UR14, 0x8 ;  /* 0x0000000e2e207291 */ /* 0x000fe4000f8e40ff */
[----:B------:R-:W-:Y:S01]  /*4180*/  UISETP.NE.AND UP1, UPT, UR18, 0x12, UPT ;  /* 0x000000121200788c */ /* 0x000fe2000bf25270 */
[----:B------:R-:W-:Y:S01]  /*4190*/  PLOP3.LUT P0, PT, PT, PT, UP0, 0x80, 0x8 ;  /* 0x000000000008781c */ /* 0x000fe20003f0f008 */
[----:B------:R-:W-:Y:S02]  /*41a0*/  UIADD3 UR44, UPT, UPT, UR32, 0x2, URZ ;  /* 0x00000002202c7890 */ /* 0x000fe4000fffe0ff */
[----:B------:R-:W-:Y:S02]  /*41b0*/  USEL UR31, URZ, 0x1, UP1 ;  /* 0x00000001ff1f7887 */ /* 0x000fe40008800000 */
[----:B------:R-:W-:Y:S02]  /*41c0*/  USEL UR18, UR18, URZ, UP1 ;  /* 0x000000ff12127287 */ /* 0x000fe40008800000 */
[----:B------:R-:W-:Y:S02]  /*41d0*/  UIADD3 UR40, UPT, UPT, UR32, 0x4, URZ ;  /* 0x0000000420287890 */ /* 0x000fe4000fffe0ff */
[----:B------:R-:W-:Y:S01]  /*41e0*/  @UP0 ULEA UR30, UR18, UR7, 0x3 ;  /* 0x00000007121e0291 */ /* 0x000fe2000f8e18ff */
[----:B------:R-:W-:Y:S01]  /*41f0*/  LOP3.LUT R2, R2, UR31, RZ, 0x3c, !PT ;  /* 0x0000001f02027c12 */ /* 0x000fe2000f8e3cff */
[----:B------:R-:W-:Y:S02]  /*4200*/  UIADD3 UR36, UPT, UPT, UR32, 0x6, URZ ;  /* 0x0000000620247890 */ /* 0x000fe4000fffe0ff */
[----:B------:R-:W-:Y:S01]  /*4210*/  UIADD3 UR8, UPT, UPT, UR8, 0x90, URZ ;  /* 0x0000009008087890 */ /* 0x000fe2000fffe0ff */
[----:B-1----:R-:W-:Y:S01]  /*4220*/  @P0 SHF.L.U32 R0, R2, 0x1f, RZ ;  /* 0x0000001f02000819 */ /* 0x002fe200000006ff */
[----:B------:R-:W-:Y:S02]  /*4230*/  UIADD3 UR17, UPT, UPT, UR17, 0x1, URZ ;  /* 0x0000000111117890 */ /* 0x000fe4000fffe0ff */
[----:B------:R-:W-:Y:S01]  /*4240*/  UIADD3 UR15, UPT, UPT, UR15, -0x1, URZ ;  /* 0xffffffff0f0f7890 */ /* 0x000fe2000fffe0ff */
[----:B------:R2:W3:Y:S01]  /*4250*/  @P0 SYNCS.PHASECHK.TRANS64.TRYWAIT P2, [UR30], R0 ;  /* 0x00000000ff0005a7 */ /* 0x0004e2000804111e */
[----:B------:R-:W-:Y:S02]  /*4260*/  ULEA UR30, UR46, UR13, 0x9 ;  /* 0x0000000d2e1e7291 */ /* 0x000fe4000f8e48ff */
[----:B------:R-:W-:Y:S02]  /*4270*/  UISETP.NE.AND UP0, UPT, UR17, UR16, UPT ;  /* 0x000000101100728c */ /* 0x000fe4000bf05270 */
[----:B------:R-:W-:Y:S02]  /*4280*/  UIADD3 UR42, UPT, UPT, UR30, 0x2, URZ ;  /* 0x000000021e2a7890 */ /* 0x000fe4000fffe0ff */
[----:B------:R-:W-:Y:S02]  /*4290*/  UIADD3 UR38, UPT, UPT, UR30, 0x4, URZ ;  /* 0x000000041e267890 */ /* 0x000fe4000fffe0ff */
[----:B------:R-:W-:Y:S01]  /*42a0*/  UIADD3 UR34, UPT, UPT, UR30, 0x6, URZ ;  /* 0x000000061e227890 */ /* 0x000fe2000fffe0ff */
[----:B------:R-:W-:Y:S01]  /*42b0*/  UMOV UR33, 0x40004040 ;  /* 0x4000404000217882 */ /* 0x000fe20000000000 */
[----:B------:R-:W-:Y:S01]  /*42c0*/  UMOV UR31, 0x40004040 ;  /* 0x40004040001f7882 */ /* 0x000fe20000000000 */
[----:B------:R-:W-:Y:S01]  /*42d0*/  UMOV UR45, 0x40004040 ;  /* 0x40004040002d7882 */ /* 0x000fe20000000000 */
[----:B------:R2:W-:Y:S01]  /*42e0*/  UTCQMMA.2CTA gdesc[UR30], gdesc[UR32], tmem[UR10], tmem[UR28], idesc[UR29], UP3 ;  /* 0x00ff1c201e0075ea */ /* 0x0005e20009a0030a */
[----:B------:R-:W-:Y:S01]  /*42f0*/  UPLOP3.LUT UP3, UPT, UPT, UPT, UPT, 0x80, 0x8 ;  /* 0x000000000008789c */ /* 0x000fe20003f6f070 */
[----:B------:R-:W-:Y:S01]  /*4300*/  UMOV UR43, 0x40004040 ;  /* 0x40004040002b7882 */ /* 0x000fe20000000000 */
[----:B------:R-:W-:Y:S01]  /*4310*/  UMOV UR41, 0x40004040 ;  /* 0x4000404000297882 */ /* 0x000fe20000000000 */
[----:B------:R2:W-:Y:S01]  /*4320*/  UTCQMMA.2CTA gdesc[UR42], gdesc[UR44], tmem[UR10], tmem[UR26], idesc[UR27], UPT ;  /* 0x00ff1a2c2a0075ea */ /* 0x0005e2000ba0030a */
[----:B------:R-:W-:Y:S01]  /*4330*/  UMOV UR39, 0x40004040 ;  /* 0x4000404000277882 */ /* 0x000fe20000000000 */
[----:B------:R-:W-:Y:S01]  /*4340*/  UMOV UR37, 0x40004040 ;  /* 0x4000404000257882 */ /* 0x000fe20000000000 */
[----:B------:R-:W-:Y:S01]  /*4350*/  UMOV UR35, 0x40004040 ;  /* 0x4000404000237882 */ /* 0x000fe20000000000 */
[----:B------:R2:W-:Y:S01]  /*4360*/  UTCQMMA.2CTA gdesc[UR38], gdesc[UR40], tmem[UR10], tmem[UR24], idesc[UR25], UPT ;  /* 0x00ff1828260075ea */ /* 0x0005e2000ba0030a */
[----:B------:R2:W-:Y:S01]  /*4370*/  UTCQMMA.2CTA gdesc[UR34], gdesc[UR36], tmem[UR10], tmem[UR22], idesc[UR23], UPT ;  /* 0x00ff1624220075ea */ /* 0x0005e2000ba0030a */
[----:B------:R2:W-:Y:S01]  /*4380*/  UTCBAR.2CTA.MULTICAST [UR8], URZ, UR12 ;  /* 0x000000ff080073e9 */ /* 0x0005e2000820080c */
[----:B------:R-:W-:Y:S01]  /*4390*/  UMOV UR46, UR18 ;  /* 0x00000012002e7c82 */ /* 0x000fe20008000000 */
[----:B------:R-:W-:Y:S05]  /*43a0*/  BRA.U UP0, `(.L_x_88) ;  /* 0xfffffffd00507547 */ /* 0x000fea000b83ffff */
.L_x_85:
[----:B------:R-:W-:Y:S01]  /*43b0*/  UIADD3 UR9, UPT, UPT, UR9, 0x160, URZ ;  /* 0x0000016009097890 */ /* 0x000fe2000fffe0ff */
[----:B------:R-:W-:-:S08]  /*43c0*/  UMOV UR17, UR16 ;  /* 0x0000001000117c82 */ /* 0x000fd00008000000 */
[----:B------:R4:W-:Y:S01]  /*43d0*/  UTCBAR.2CTA.MULTICAST [UR9], URZ, UR11 ;  /* 0x000000ff090073e9 */ /* 0x0009e2000820080b */
[----:B------:R-:W-:Y:S02]  /*43e0*/  NOP ;  /* 0x0000000000007918 */ /* 0x000fe40000000000 */
.L_x_83:
[----:B------:R-:W-:Y:S01]  /*43f0*/  UIADD3 UR19, UPT, UPT, UR19, 0x1, URZ ;  /* 0x0000000113137890 */ /* 0x000fe2000fffe0ff */
[----:B------:R-:W-:-:S03]  /*4400*/  ISETP.NE.AND P0, PT, R8, 0x2, PT ;  /* 0x000000020800780c */ /* 0x000fc60003f05270 */
[----:B------:R-:W-:Y:S01]  /*4410*/  UISETP.NE.AND UP0, UPT, UR19, 0x4, UPT ;  /* 0x000000041300788c */ /* 0x000fe2000bf05270 */
[----:B-12---:R-:W-:Y:S02]  /*4420*/  SEL R0, RZ, 0x1, P0 ;  /* 0x00000001ff007807 */ /* 0x006fe40000000000 */
[----:B------:R-:W-:Y:S01]  /*4430*/  SEL R8, R8, RZ, P0 ;  /* 0x000000ff08087207 */ /* 0x000fe20000000000 */
[----:B------:R-:W-:Y:S01]  /*4440*/  USEL UR8, URZ, 0x1, UP0 ;  /* 0x00000001ff087887 */ /* 0x000fe20008000000 */
[----:B------:R-:W-:Y:S01]  /*4450*/  LOP3.LUT R3, R3, R0, RZ, 0x3c, !PT ;  /* 0x0000000003037212 */ /* 0x000fe200078e3cff */
[----:B------:R-:W-:-:S04]  /*4460*/  USEL UR19, UR19, URZ, UP0 ;  /* 0x000000ff13137287 */ /* 0x000fc80008000000 */
[----:B------:R-:W-:Y:S01]  /*4470*/  LOP3.LUT R9, R9, UR8, RZ, 0x3c, !PT ;  /* 0x0000000809097c12 */ /* 0x000fe2000f8e3cff */
[----:B------:R-:W-:Y:S07]  /*4480*/  @P1 BRA `(.L_x_89) ;  /* 0xfffffff800881947 */ /* 0x000fee000383ffff */
[----:B------:R-:W1:Y:S01]  /*4490*/  S2UR UR6, SR_CgaCtaId ;  /* 0x00000000000679c3 */ /* 0x000e620000008800 */
[----:B------:R-:W-:Y:S01]  /*44a0*/  ELECT P0, URZ, PT ;  /* 0x0000000000ff782f */ /* 0x000fe20003800000 */
[----:B------:R-:W-:Y:S01]  /*44b0*/  HFMA2 R0, -RZ, RZ, 0, 5.9604644775390625e-08 ;  /* 0x00000001ff007431 */ /* 0x000fe200000001ff */
[----:B------:R-:W-:-:S05]  /*44c0*/  UMOV UR8, 0x40 ;  /* 0x0000004000087882 */ /* 0x000fca0000000000 */
[----:B------:R-:W-:Y:S01]  /*44d0*/  UVIRTCOUNT.DEALLOC.SMPOOL 0x80 ;  /* 0x000000800000784c */ /* 0x000fe20000000000 */
[----:B------:R-:W-:Y:S02]  /*44e0*/  UISETP.NE.AND UP0, UPT, UR5, URZ, UPT ;  /* 0x000000ff0500728c */ /* 0x000fe4000bf05270 */
[----:B-1----:R-:W-:-:S09]  /*44f0*/  ULEA UR6, UR6, UR8, 0x18 ;  /* 0x0000000806067291 */ /* 0x002fd2000f8ec0ff */
[----:B------:R1:W-:Y:S01]  /*4500*/  @P0 STS.U8 [UR6+0x1c], R0 ;  /* 0x00001c00ff000988 */ /* 0x0003e20008000006 */
[----:B------:R-:W-:Y:S05]  /*4510*/  BRA.U UP0, `(.L_x_90) ;  /* 0x0000000100a07547 */ /* 0x000fea000b800000 */
[----:B------:R-:W-:Y:S01]  /*4520*/  UIADD3 UR5, UPT, UPT, UR7, 0x180, URZ ;  /* 0x0000018007057890 */ /* 0x000fe2000fffe0ff */
[----:B------:R-:W-:-:S03]  /*4530*/  SHF.L.U32 R3, R9, 0x1f, RZ ;  /* 0x0000001f09037819 */ /* 0x000fc600000006ff */
[----:B------:R-:W-:-:S09]  /*4540*/  ULEA UR8, UR19, UR5, 0x3 ;  /* 0x0000000513087291 */ /* 0x000fd2000f8e18ff */
[----:B------:R-:W2:Y:S02]  /*4550*/  SYNCS.PHASECHK.TRANS64.TRYWAIT P0, [UR8], R3 ;  /* 0x00000003ff0075a7 */ /* 0x000ea40008001108 */
[----:B--2---:R-:W-:Y:S05]  /*4560*/  @!P0 BRA `(.L_x_91) ;  /* 0x0000003800148947 */ /* 0x004fea0003800000 */
.L_x_179:
[----:B----4-:R-:W-:-:S04]  /*4570*/  UIADD3 UR9, UPT, UPT, UR19, 0x1, URZ ;  /* 0x0000000113097890 */ /* 0x010fc8000fffe0ff */
        /* <DEDUP_REMOVED lines=8> */
.L_x_181:
        /* <DEDUP_REMOVED lines=9> */
.L_x_183:
[----:B------:R-:W-:-:S04]  /*4690*/  UIADD3 UR9, UPT, UPT, UR9, 0x1, URZ ;  /* 0x0000000109097890 */ /* 0x000fc8000fffe0ff */
[----:B------:R-:W-:-:S04]  /*46a0*/  UISETP.NE.AND UP1, UPT, UR9, 0x4, UPT ;  /* 0x000000040900788c */ /* 0x000fc8000bf25270 */
[----:B------:R-:W-:Y:S02]  /*46b0*/  USEL UR8, URZ, 0x1, UP1 ;  /* 0x00000001ff087887 */ /* 0x000fe40008800000 */
[----:B------:R-:W-:-:S04]  /*46c0*/  USEL UR9, UR9, URZ, UP1 ;  /* 0x000000ff09097287 */ /* 0x000fc80008800000 */
[----:B------:R-:W-:Y:S01]  /*46d0*/  ULEA UR9, UR9, UR5, 0x3 ;  /* 0x0000000509097291 */ /* 0x000fe2000f8e18ff */
[----:B-1----:R-:W-:-:S04]  /*46e0*/  LOP3.LUT R3, R2, UR8, RZ, 0x3c, !PT ;  /* 0x0000000802037c12 */ /* 0x002fc8000f8e3cff */
[----:B------:R-:W-:Y:S01]  /*46f0*/  SHF.L.U32 R3, R3, 0x1f, RZ ;  /* 0x0000001f03037819 */ /* 0x000fe200000006ff */
[----:B------:R-:W-:-:S04]  /*4700*/  IMAD.U32 R0, RZ, RZ, UR9 ;  /* 0x00000009ff007e24 */ /* 0x000fc8000f8e00ff */
[----:B------:R1:W2:Y:S03]  /*4710*/  SYNCS.PHASECHK.TRANS64.TRYWAIT P0, [R0+URZ], R3 ;  /* 0x00000003000075a7 */ /* 0x0002a600080011ff */
[----:B--2---:R-:W-:Y:S05]  /*4720*/  @!P0 NANOSLEEP.SYNCS 0x989680 ;  /* 0x009896800000895d */ /* 0x004fea0003900000 */
[----:B------:R-:W2:Y:S02]  /*4730*/  @!P0 SYNCS.PHASECHK.TRANS64 P0, [R0+URZ], R3 ;  /* 0x00000003000085a7 */ /* 0x000ea400080010ff */
[----:B--2---:R-:W-:Y:S05]  /*4740*/  @P0 BRA `(.L_x_94) ;  /* 0x0000000000200947 */ /* 0x004fea0003800000 */
.L_x_95:
[----:B--2---:R2:W4:Y:S02]  /*4750*/  SYNCS.PHASECHK.TRANS64.TRYWAIT P0, [R0+URZ], R3 ;  /* 0x00000003000075a7 */ /* 0x00452400080011ff */
[----:B----4-:R-:W-:Y:S05]  /*4760*/  @!P0 NANOSLEEP.SYNCS 0x989680 ;  /* 0x009896800000895d */ /* 0x010fea0003900000 */
[----:B------:R-:W4:Y:S02]  /*4770*/  @!P0 SYNCS.PHASECHK.TRANS64 P0, [R0+URZ], R3 ;  /* 0x00000003000085a7 */ /* 0x000f2400080010ff */
[----:B----4-:R-:W-:Y:S05]  /*4780*/  @!P0 BRA `(.L_x_95) ;  /* 0xfffffffc00f08947 */ /* 0x010fea000383ffff */
[----:B------:R-:W-:Y:S05]  /*4790*/  BRA `(.L_x_94) ;  /* 0x00000000000c7947 */ /* 0x000fea0003800000 */
.L_x_90:
[----:B------:R-:W-:-:S04]  /*47a0*/  UIADD3 UR5, UPT, UPT, UR7, 0x1c0, URZ ;  /* 0x000001c007057890 */ /* 0x000fc8000fffe0ff */
[----:B------:R-:W-:-:S09]  /*47b0*/  UPRMT UR5, UR4, 0x654, UR5 ;  /* 0x0000065404057896 */ /* 0x000fd20008000005 */
[----:B------:R-:W-:Y:S03]  /*47c0*/  SYNCS.ARRIVE.TRANS64.RED.A1T0 RZ, [UR5], RZ ;  /* 0x000000ffffff79a7 */ /* 0x000fe60008100405 */
.L_x_94:
[----:B-12---:R-:W-:Y:S01]  /*47d0*/  SHF.L.U32 R3, RZ, 0x1f, RZ ;  /* 0x0000001fff037819 */ /* 0x006fe200000006ff */
[----:B------:R-:W-:Y:S01]  /*47e0*/  UIADD3 UR5, UPT, UPT, UR7, 0x1c0, URZ ;  /* 0x000001c007057890 */ /* 0x000fe2000fffe0ff */
[----:B------:R-:W-:Y:S02]  /*47f0*/  PLOP3.LUT P0, PT, PT, PT, UP0, 0x80, 0x8 ;  /* 0x000000000008781c */ /* 0x000fe40003f0f008 */
[----:B------:R-:W1:Y:S02]  /*4800*/  SYNCS.PHASECHK.TRANS64.TRYWAIT P1, [UR7+0x1c0], R3 ;  /* 0x0001c003ff0075a7 */ /* 0x000e640008021107 */
[----:B-1----:R-:W-:Y:S09]  /*4810*/  @!P1 BRA `(.L_x_96) ;  /* 0x0000003400b09947 */ /* 0x002ff20003800000 */
.L_x_185:
[----:B------:R-:W-:Y:S01]  /*4820*/  @!UP0 UPRMT UR5, UR4, 0x654, UR5 ;  /* 0x0000065404058896 */ /* 0x000fe20008000005 */
[----:B------:R-:W-:Y:S02]  /*4830*/  UMOV UR8, 0xffff ;  /* 0x0000ffff00087882 */ /* 0x000fe40000000000 */
[----:B------:R-:W-:-:S06]  /*4840*/  UMOV UR4, 0x1 ;  /* 0x0000000100047882 */ /* 0x000fcc0000000000 */
[----:B------:R-:W-:Y:S01]  /*4850*/  @!P0 SYNCS.ARRIVE.TRANS64.RED.A1T0 RZ, [UR5], RZ ;  /* 0x000000ffffff89a7 */ /* 0x000fe20008100405 */
[----:B------:R-:W-:Y:S01]  /*4860*/  NOP ;  /* 0x0000000000007918 */ /* 0x000fe20000000000 */
[----:B-1----:R-:W1:Y:S01]  /*4870*/  LDS R0, [UR6+0x14] ;  /* 0x00001406ff007984 */ /* 0x002e620008000800 */
[----:B------:R-:W-:-:S04]  /*4880*/  ULOP3.LUT UR5, UR21, 0xffff, URZ, 0xc0, !UPT ;  /* 0x0000ffff15057892 */ /* 0x000fc8000f8ec0ff */
[----:B------:R-:W-:-:S04]  /*4890*/  USHF.R.U32.HI UR5, URZ, 0x5, UR5 ;  /* 0x00000005ff057899 */ /* 0x000fc80008011605 */
[----:B------:R-:W-:Y:S02]  /*48a0*/  USHF.L.U32 UR8, UR8, UR5, URZ ;  /* 0x0000000508087299 */ /* 0x000fe400080006ff */
[----:B------:R-:W-:-:S04]  /*48b0*/  USHF.L.U32 UR4, UR4, UR5, URZ ;  /* 0x0000000504047299 */ /* 0x000fc800080006ff */
[----:B-1----:R-:W-:-:S04]  /*48c0*/  LOP3.LUT R0, R0, UR8, RZ, 0xc0, !PT ;  /* 0x0000000800007c12 */ /* 0x002fc8000f8ec0ff */
[----:B------:R-:W-:-:S13]  /*48d0*/  ISETP.NE.AND P0, PT, R0, UR8, PT ;  /* 0x0000000800007c0c */ /* 0x000fda000bf05270 */
[----:B------:R-:W-:Y:S05]  /*48e0*/  @P0 BRA `(.L_x_97) ;  /* 0x0000000000580947 */ /* 0x000fea0003800000 */
[----:B------:R-:W1:Y:S02]  /*48f0*/  LDS R0, [UR6+0x18] ;  /* 0x00001806ff007984 */ /* 0x000e640008000800 */
[----:B-1----:R-:W-:-:S04]  /*4900*/  LOP3.LUT R0, R0, UR4, RZ, 0xc0, !PT ;  /* 0x0000000400007c12 */ /* 0x002fc8000f8ec0ff */
[----:B------:R-:W-:-:S13]  /*4910*/  ISETP.NE.AND P0, PT, R0, UR4, PT ;  /* 0x0000000400007c0c */ /* 0x000fda000bf05270 */
[----:B------:R-:W-:Y:S05]  /*4920*/  @P0 BRA `(.L_x_98) ;  /* 0x00000000003c0947 */ /* 0x000fea0003800000 */
[----:B------:R-:W1:Y:S01]  /*4930*/  S2R R2, SR_LANEID ;  /* 0x0000000000027919 */ /* 0x000e620000000000 */
[----:B------:R-:W-:Y:S01]  /*4940*/  ULOP3.LUT UR8, URZ, UR8, URZ, 0x33, !UPT ;  /* 0x00000008ff087292 */ /* 0x000fe2000f8e33ff */
[----:B------:R-:W-:Y:S01]  /*4950*/  LOP3.LUT R4, RZ, UR4, RZ, 0x33, !PT ;  /* 0x00000004ff047c12 */ /* 0x000fe2000f8e33ff */
[----:B------:R-:W-:Y:S02]  /*4960*/  VOTEU.ANY UR7, UPT, PT ;  /* 0x0000000000077886 */ /* 0x000fe400038e0100 */
[----:B------:R-:W-:Y:S01]  /*4970*/  UFLO.U32 UR7, UR7 ;  /* 0x00000007000772bd */ /* 0x000fe200080e0000 */
[----:B------:R-:W2:Y:S01]  /*4980*/  REDUX UR4, R4 ;  /* 0x00000000040473c4 */ /* 0x000ea20000000000 */
[----:B------:R-:W-:-:S06]  /*4990*/  IMAD.U32 R0, RZ, RZ, UR8 ;  /* 0x00000008ff007e24 */ /* 0x000fcc000f8e00ff */
[----:B------:R1:W-:Y:S01]  /*49a0*/  UTCATOMSWS.AND URZ, UR8 ;  /* 0x0000000800ff79e3 */ /* 0x0003e20008000000 */
[----:B------:R-:W3:Y:S01]  /*49b0*/  REDUX UR5, R0 ;  /* 0x00000000000573c4 */ /* 0x000ee20000000000 */
[----:B-1----:R-:W-:Y:S01]  /*49c0*/  ISETP.EQ.U32.AND P0, PT, R2, UR7, PT ;  /* 0x0000000702007c0c */ /* 0x002fe2000bf02070 */
[----:B--2---:R-:W-:Y:S01]  /*49d0*/  IMAD.U32 R2, RZ, RZ, UR4 ;  /* 0x00000004ff027e24 */ /* 0x004fe2000f8e00ff */
[----:B---3--:R-:W-:-:S11]  /*49e0*/  MOV R3, UR5 ;  /* 0x0000000500037c02 */ /* 0x008fd60008000f00 */
[----:B------:R1:W-:Y:S04]  /*49f0*/  @P0 ATOMS.AND RZ, [UR6+0x14], R3 ;  /* 0x00001403ffff098c */ /* 0x0003e8000a800006 */
[----:B------:R1:W-:Y:S01]  /*4a00*/  @P0 ATOMS.AND RZ, [UR6+0x18], R2 ;  /* 0x00001802ffff098c */ /* 0x0003e2000a800006 */
[----:B------:R-:W-:Y:S05]  /*4a10*/  BRA `(.L_x_99) ;  /* 0x0000000000147947 */ /* 0x000fea0003800000 */
.L_x_98:
[----:B------:R-:W-:Y:S02]  /*4a20*/  MOV R2, 0x4a40 ;  /* 0x00004a4000027802 */ /* 0x000fe40000000f00 */
[----:B---345:R-:W-:Y:S05]  /*4a30*/  CALL.REL.NOINC `($__internal_0_$__cuda_sm10x_tcgen05_guardrail_trap_col_being_dealloced_not_returned_by_alloc) ;  /* 0x0000003400c47944 */ /* 0x038fea0003c00000 */
[----:B------:R-:W-:Y:S05]  /*4a40*/  BRA `(.L_x_99) ;  /* 0x0000000000087947 */ /* 0x000fea0003800000 */
.L_x_97:
[----:B------:R-:W-:Y:S02]  /*4a50*/  MOV R2, 0x4a70 ;  /* 0x00004a7000027802 */ /* 0x000fe40000000f00 */
[----:B---345:R-:W-:Y:S05]  /*4a60*/  CALL.REL.NOINC `($__internal_2_$__cuda_sm10x_tcgen05_guardrail_trap_unallocated_columns_being_dealloced) ;  /* 0x0000003400d07944 */ /* 0x038fea0003c00000 */
.L_x_99:
[----:B------:R-:W-:Y:S01]  /*4a70*/  NOP ;  /* 0x0000000000007918 */ /* 0x000fe20000000000 */
[----:B----4-:R-:W-:Y:S05]  /*4a80*/  EXIT ;  /* 0x000000000000794d */ /* 0x010fea0003800000 */
.L_x_70:
[----:B------:R-:W-:-:S09]  /*4a90*/  UISETP.NE.OR UP5, UPT, UR10, 0x3, !UP5 ;  /* 0x000000030a00788c */ /* 0x000fd2000efa5670 */
[----:B------:R-:W-:Y:S05]  /*4aa0*/  BRA.U UP5, `(.L_x_100) ;  /* 0x0000000905c87547 */ /* 0x000fea000b800000 */
[----:B------:R-:W1:Y:S01]  /*4ab0*/  LDC R0, c[0x0][0xb30] ;  /* 0x0002cc00ff007b82 */ /* 0x000e620000000800 */
[----:B------:R-:W2:Y:S01]  /*4ac0*/  LDCU.64 UR8, c[0x0][0x888] ;  /* 0x00011100ff0877ac */ /* 0x000ea20008000a00 */
[----:B------:R-:W-:Y:S01]  /*4ad0*/  IMAD.MOV.U32 R30, RZ, RZ, 0x1 ;  /* 0x00000001ff1e7424 */ /* 0x000fe200078e00ff */
[----:B------:R-:W-:Y:S01]  /*4ae0*/  CS2R R28, SRZ ;  /* 0x00000000001c7805 */ /* 0x000fe2000001ff00 */
[----:B------:R-:W-:Y:S01]  /*4af0*/  IMAD.MOV.U32 R25, RZ, RZ, 0x1000 ;  /* 0x00001000ff197424 */ /* 0x000fe200078e00ff */
[----:B------:R-:W3:Y:S03]  /*4b00*/  LDCU.64 UR4, c[0x0][0x890] ;  /* 0x00011200ff0477ac */ /* 0x000ee60008000a00 */
[----:B------:R-:W4:Y:S01]  /*4b10*/  LDC R19, c[0x0][0x370] ;  /* 0x0000dc00ff137b82 */ /* 0x000f220000000800 */
[----:B------:R-:W-:Y:S01]  /*4b20*/  UMOV UR6, 0x400 ;  /* 0x0000040000067882 */ /* 0x000fe20000000000 */
[----:B------:R-:W-:-:S02]  /*4b30*/  UPLOP3.LUT UP1, UPT, UPT, UPT, UPT, 0x40, 0x4 ;  /* 0x000000000004789c */ /* 0x000fc40003f2e870 */
[----:B------:R-:W-:-:S04]  /*4b40*/  ULEA UR6, UR37, UR6, 0x18 ;  /* 0x0000000625067291 */ /* 0x000fc8000f8ec0ff */
[----:B------:R-:W4:Y:S01]  /*4b50*/  LDC R2, c[0x0][0xb0c] ;  /* 0x0002c300ff027b82 */ /* 0x000f220000000800 */
[----:B--2---:R-:W-:Y:S02]  /*4b60*/  UISETP.NE.U32.AND UP2, UPT, UR8, URZ, UPT ;  /* 0x000000ff0800728c */ /* 0x004fe4000bf45070 */
[----:B------:R-:W-:Y:S02]  /*4b70*/  UIADD3 UR8, UPT, UPT, UR6, 0x120, URZ ;  /* 0x0000012006087890 */ /* 0x000fe4000fffe0ff */
[----:B---3--:R-:W-:-:S03]  /*4b80*/  UISETP.NE.U32.AND UP3, UPT, UR4, URZ, UPT ;  /* 0x000000ff0400728c */ /* 0x008fc6000bf65070 */
[----:B------:R-:W2:Y:S01]  /*4b90*/  LDC R18, c[0x0][0xb20] ;  /* 0x0002c800ff127b82 */ /* 0x000ea20000000800 */
[----:B-1----:R-:W-:Y:S01]  /*4ba0*/  ISETP.NE.AND P1, PT, R0, 0x1, PT ;  /* 0x000000010000780c */ /* 0x002fe20003f25270 */
[----:B------:R-:W-:Y:S02]  /*4bb0*/  UISETP.NE.AND.EX UP2, UPT, UR9, URZ, UPT, UP2 ;  /* 0x000000ff0900728c */ /* 0x000fe4000bf45320 */
[----:B------:R-:W-:Y:S02]  /*4bc0*/  UPRMT UR37, UR37, 0x654, UR8 ;  /* 0x0000065425257896 */ /* 0x000fe40008000008 */
[----:B------:R-:W-:Y:S02]  /*4bd0*/  UISETP.NE.AND.EX UP3, UPT, UR5, URZ, UPT, UP3 ;  /* 0x000000ff0500728c */ /* 0x000fe4000bf65330 */
[----:B------:R-:W1:Y:S08]  /*4be0*/  LDC.64 R32, c[0x0][0x348] ;  /* 0x0000d200ff207b82 */ /* 0x000e700000000a00 */
[----:B------:R-:W3:Y:S08]  /*4bf0*/  LDC.64 R16, c[0x0][0xb10] ;  /* 0x0002c400ff107b82 */ /* 0x000ef00000000a00 */
[----:B------:R-:W1:Y:S08]  /*4c00*/  LDC.64 R6, c[0x0][0xb18] ;  /* 0x0002c600ff067b82 */ /* 0x000e700000000a00 */
[----:B------:R-:W1:Y:S08]  /*4c10*/  LDC.64 R4, c[0x0][0xb28] ;  /* 0x0002ca00ff047b82 */ /* 0x000e700000000a00 */
[----:B--2-4-:R-:W1:Y:S02]  /*4c20*/  LDC R24, c[0x0][0x374] ;  /* 0x0000dd00ff187b82 */ /* 0x014e640000000800 */
.L_x_108:
[C---:B------:R-:W-:Y:S02]  /*4c30*/  LEA R0, R29.reuse, UR6, 0x3 ;  /* 0x000000061d007c11 */ /* 0x040fe4000f8e18ff */
[----:B------:R-:W-:Y:S02]  /*4c40*/  SHF.L.U32 R3, R28, 0x1f, RZ ;  /* 0x0000001f1c037819 */ /* 0x000fe400000006ff */
[----:B------:R-:W-:Y:S02]  /*4c50*/  LEA R20, R29, UR6, 0x4 ;  /* 0x000000061d147c11 */ /* 0x000fe4000f8e20ff */
[----:B--2---:R-:W2:Y:S02]  /*4c60*/  SYNCS.PHASECHK.TRANS64.TRYWAIT P0, [R0+URZ+0x140], R3 ;  /* 0x00014003000075a7 */ /* 0x004ea400080011ff */
[----:B--2---:R-:W-:Y:S05]  /*4c70*/  @!P0 BRA `(.L_x_101) ;  /* 0x0000003000b08947 */ /* 0x004fea0003800000 */
.L_x_186:
[----:B------:R-:W-:Y:S01]  /*4c80*/  ISETP.GE.AND P0, PT, R40, 0x1, PT ;  /* 0x000000012800780c */ /* 0x000fe20003f06270 */
[----:B------:R-:W4:Y:S01]  /*4c90*/  LDS.128 R20, [R20+0x1d0] ;  /* 0x0001d00014147984 */ /* 0x000f220000000c00 */
[----:B------:R-:W-:Y:S01]  /*4ca0*/  ISETP.NE.U32.AND P4, PT, RZ, UR4, PT ;  /* 0x00000004ff007c0c */ /* 0x000fe2000bf85070 */
[----:B--2---:R-:W-:Y:S01]  /*4cb0*/  VIADD R0, R0, 0x150 ;  /* 0x0000015000007836 */ /* 0x004fe20000000000 */
[----:B------:R-:W-:Y:S02]  /*4cc0*/  SHF.L.U32 R26, R30, 0x1f, RZ ;  /* 0x0000001f1e1a7819 */ /* 0x000fe400000006ff */
[----:B------:R-:W-:Y:S02]  /*4cd0*/  ISETP.NE.AND.EX P4, PT, RZ, UR5, PT, P4 ;  /* 0x00000005ff007c0c */ /* 0x000fe4000bf85340 */
[----:B------:R-:W-:Y:S01]  /*4ce0*/  PRMT R0, RZ, 0x654, R0 ;  /* 0x00000654ff007816 */ /* 0x000fe20000000000 */
[----:B------:R-:W-:Y:S01]  /*4cf0*/  @!PT LDS RZ, [RZ] ;  /* 0x00000000fffff984 */ /* 0x000fe20000000800 */
[----:B------:R-:W-:Y:S01]  /*4d00*/  @!PT LDS RZ, [RZ] ;  /* 0x00000000fffff984 */ /* 0x000fe20000000800 */
[----:B------:R-:W-:Y:S01]  /*4d10*/  @!PT LDS RZ, [RZ] ;  /* 0x00000000fffff984 */ /* 0x000fe20000000800 */
[----:B------:R-:W-:Y:S01]  /*4d20*/  @!PT LDS RZ, [RZ] ;  /* 0x00000000fffff984 */ /* 0x000fe20000000800 */
[----:B------:R2:W-:Y:S06]  /*4d30*/  MEMBAR.ALL.CTA ;  /* 0x0000000000007992 */ /* 0x0005ec0000008000 */
[----:B--2---:R-:W2:Y:S02]  /*4d40*/  FENCE.VIEW.ASYNC.S ;  /* 0x00000000000073c6 */ /* 0x004ea40000000000 */
[----:B--2---:R2:W-:Y:S01]  /*4d50*/  SYNCS.ARRIVE.TRANS64.RED.A1T0 RZ, [R0+URZ], RZ ;  /* 0x000000ff00ff79a7 */ /* 0x0045e200081004ff */
[----:B----4-:R-:W-:Y:S11]  /*4d60*/  LOP3.LUT P3, RZ, R22, 0x1, RZ, 0xc0, !PT ;  /* 0x0000000116ff7812 */ /* 0x010ff6000786c0ff */
[----:B------:R-:W-:Y:S02]  /*4d70*/  @!UPT UIADD3 URZ, UPT, UPT, URZ, URZ, URZ ;  /* 0x000000fffffff290 */ /* 0x000fe4000fffe0ff */
[----:B------:R-:W-:Y:S02]  /*4d80*/  @P3 MOV R13, R20 ;  /* 0x00000014000d3202 */ /* 0x000fe40000000f00 */
[----:B------:R-:W-:Y:S01]  /*4d90*/  @P3 LOP3.LUT R8, R21, 0xffff, RZ, 0xc0, !PT ;  /* 0x0000ffff15083812 */ /* 0x000fe200078ec0ff */
[----:B--2---:R-:W-:Y:S06]  /*4da0*/  @!P0 BRA `(.L_x_102) ;  /* 0x0000000000a48947 */ /* 0x004fec0003800000 */
[----:B-1----:R-:W-:Y:S01]  /*4db0*/  IMAD.HI.U32 R31, R24, R7, RZ ;  /* 0x00000007181f7227 */ /* 0x002fe200078e00ff */
[----:B------:R-:W-:Y:S02]  /*4dc0*/  ISETP.NE.AND P0, PT, R6, 0x1, PT ;  /* 0x000000010600780c */ /* 0x000fe40003f05270 */
[----:B------:R-:W-:Y:S01]  /*4dd0*/  ISETP.NE.AND P2, PT, R40, 0x1, PT ;  /* 0x000000012800780c */ /* 0x000fe20003f45270 */
[----:B---3--:R-:W-:Y:S01]  /*4de0*/  IMAD.HI.U32 R34, R19, R16, RZ ;  /* 0x0000001013227227 */ /* 0x008fe200078e00ff */
[----:B------:R-:W-:Y:S02]  /*4df0*/  SHF.R.U32.HI R31, RZ, R18, R31 ;  /* 0x00000012ff1f7219 */ /* 0x000fe4000001161f */
[----:B------:R-:W-:Y:S01]  /*4e00*/  ISETP.NE.AND P5, PT, R2, 0x1, PT ;  /* 0x000000010200780c */ /* 0x000fe20003fa5270 */
[----:B------:R-:W-:Y:S01]  /*4e10*/  IMAD.HI.U32 R36, R13, R16, RZ ;  /* 0x000000100d247227 */ /* 0x000fe200078e00ff */
[----:B------:R-:W-:Y:S02]  /*4e20*/  SHF.R.U32.HI R34, RZ, R17, R34 ;  /* 0x00000011ff227219 */ /* 0x000fe40000011622 */
[----:B------:R-:W-:Y:S01]  /*4e30*/  SEL R3, R24, R31, !P0 ;  /* 0x0000001f18037207 */ /* 0x000fe20004000000 */
[C---:B------:R-:W-:Y:S01]  /*4e40*/  IMAD.HI.U32 R31, R8.reuse, R7, RZ ;  /* 0x00000007081f7227 */ /* 0x040fe200078e00ff */
[----:B------:R-:W-:Y:S02]  /*4e50*/  SEL R11, R19, R34, !P5 ;  /* 0x00000022130b7207 */ /* 0x000fe40006800000 */
[----:B------:R-:W-:Y:S01]  /*4e60*/  SHF.R.U32.HI R36, RZ, R17, R36 ;  /* 0x00000011ff247219 */ /* 0x000fe20000011624 */
[----:B------:R-:W-:Y:S01]  /*4e70*/  IMAD.HI.U32 R38, R3, R4, RZ ;  /* 0x0000000403267227 */ /* 0x000fe200078e00ff */
[----:B------:R-:W-:Y:S03]  /*4e80*/  SHF.R.U32.HI R31, RZ, R18, R31 ;  /* 0x00000012ff1f7219 */ /* 0x000fe6000001161f */
[----:B------:R-:W-:Y:S01]  /*4e90*/  IMAD.HI.U32 R34, R11, R4, RZ ;  /* 0x000000040b227227 */ /* 0x000fe200078e00ff */
[----:B------:R-:W-:Y:S02]  /*4ea0*/  @P2 SHF.R.U32.HI R3, RZ, R5, R38 ;  /* 0x00000005ff032219 */ /* 0x000fe40000011626 */
[----:B------:R-:W-:Y:S02]  /*4eb0*/  SEL R9, R8, R31, !P0 ;  /* 0x0000001f08097207 */ /* 0x000fe40004000000 */
[----:B------:R-:W-:Y:S01]  /*4ec0*/  @P2 SHF.R.U32.HI R11, RZ, R5, R34 ;  /* 0x00000005ff0b2219 */ /* 0x000fe20000011622 */
[C---:B------:R-:W-:Y:S01]  /*4ed0*/  IMAD R10, R40.reuse, R3, RZ ;  /* 0x00000003280a7224 */ /* 0x040fe200078e02ff */
[----:B------:R-:W-:Y:S01]  /*4ee0*/  SEL R3, R13, R36, !P5 ;  /* 0x000000240d037207 */ /* 0x000fe20006800000 */
[C---:B------:R-:W-:Y:S03]  /*4ef0*/  IMAD.HI.U32 R14, R9.reuse, R4, RZ ;  /* 0x00000004090e7227 */ /* 0x040fe600078e00ff */
[----:B------:R-:W-:Y:S01]  /*4f00*/  ISETP.GE.AND P0, PT, R9, R10, PT ;  /* 0x0000000a0900720c */ /* 0x000fe20003f06270 */
[C---:B------:R-:W-:Y:S01]  /*4f10*/  IMAD R12, R40.reuse, R11, RZ ;  /* 0x0000000b280c7224 */ /* 0x040fe200078e02ff */
[-C--:B------:R-:W-:Y:S04]  /*4f20*/  SHF.R.U32.HI R14, RZ, R5.reuse, R14 ;  /* 0x00000005ff0e7219 */ /* 0x080fe8000001160e */
[----:B------:R-:W-:Y:S02]  /*4f30*/  ISETP.GE.OR P0, PT, R3, R12, P0 ;  /* 0x0000000c0300720c */ /* 0x000fe40000706670 */
[----:B------:R-:W-:Y:S05]  /*4f40*/  SEL R15, R9, R14, !P2 ;  /* 0x0000000e090f7207 */ /* 0x000fea0005000000 */
[----:B------:R-:W-:Y:S04]  /*4f50*/  IMAD.MOV R14, RZ, RZ, -R15 ;  /* 0x000000ffff0e7224 */ /* 0x000fe800078e0a0f */
[----:B------:R-:W-:Y:S02]  /*4f60*/  IMAD R14, R40, R14, R9 ;  /* 0x0000000e280e7224 */ /* 0x000fe400078e0209 */
[C---:B------:R-:W-:Y:S05]  /*4f70*/  @!P0 IMAD.HI.U32 R10, R3.reuse, R4, RZ ;  /* 0x00000004030a8227 */ /* 0x040fea00078e00ff */
[----:B------:R-:W-:Y:S04]  /*4f80*/  @!P0 SHF.R.U32.HI R10, RZ, R5, R10 ;  /* 0x00000005ff0a8219 */ /* 0x000fe8000001160a */
[----:B------:R-:W-:Y:S01]  /*4f90*/  @!P0 SEL R0, R3, R10, !P2 ;  /* 0x0000000a03008207 */ /* 0x000fe20005000000 */
[----:B------:R-:W-:Y:S03]  /*4fa0*/  IMAD.MOV R10, RZ, RZ, -R3 ;  /* 0x000000ffff0a7224 */ /* 0x000fe600078e0a03 */
[----:B------:R-:W-:Y:S01]  /*4fb0*/  @!P0 IADD3 R15, PT, PT, R15, -R0, RZ ;  /* 0x800000000f0f8210 */ /* 0x000fe20007ffe0ff */
[----:B------:R-:W-:Y:S01]  /*4fc0*/  @!P0 IMAD R0, R11, R14, R0 ;  /* 0x0000000e0b008224 */ /* 0x000fe200078e0200 */
[----:B------:R-:W-:Y:S01]  /*4fd0*/  IADD3 R11, PT, PT, -R9, RZ, RZ ;  /* 0x000000ff090b7210 */ /* 0x000fe20007ffe1ff */
[----:B------:R-:W-:Y:S02]  /*4fe0*/  IMAD R13, R2, R10, R13 ;  /* 0x0000000a020d7224 */ /* 0x000fe400078e020d */
[----:B------:R-:W-:Y:S02]  /*4ff0*/  @!P0 IMAD R9, R15, R40, R3 ;  /* 0x000000280f098224 */ /* 0x000fe400078e0203 */
[----:B------:R-:W-:Y:S02]  /*5000*/  @!P0 IMAD.MOV.U32 R3, RZ, RZ, R0 ;  /* 0x000000ffff038224 */ /* 0x000fe400078e0000 */
[----:B------:R-:W-:Y:S02]  /*5010*/  IMAD R8, R6, R11, R8 ;  /* 0x0000000b06087224 */ /* 0x000fe400078e0208 */
[----:B------:R-:W-:Y:S02]  /*5020*/  IMAD R13, R3, R2, R13 ;  /* 0x00000002030d7224 */ /* 0x000fe400078e020d */
[----:B------:R-:W-:Y:S02]  /*5030*/  IMAD R8, R9, R6, R8 ;  /* 0x0000000609087224 */ /* 0x000fe400078e0208 */
.L_x_102:
[----:B------:R-:W-:Y:S05]  /*5040*/  BRA.U UP1, `(.L_x_103) ;  /* 0x0000000101107547 */ /* 0x000fea000b800000 */
[----:B------:R-:W-:Y:S04]  /*5050*/  MOV R0, UR7 ;  /* 0x0000000700007c02 */ /* 0x000fe80008000f00 */
[----:B------:R-:W-:Y:S04]  /*5060*/  SHF.L.U32 R3, R0, 0x1f, RZ ;  /* 0x0000001f00037819 */ /* 0x000fe800000006ff */
[----:B------:R-:W2:Y:S02]  /*5070*/  SYNCS.PHASECHK.TRANS64.TRYWAIT P0, [UR6+0x138], R3 ;  /* 0x00013803ff0075a7 */ /* 0x000ea40008001106 */
[----:B--2---:R-:W-:Y:S05]  /*5080*/  @!P0 BRA `(.L_x_104) ;  /* 0x0000002c00c08947 */ /* 0x004fea0003800000 */
.L_x_103:
[----:B------:R-:W-:Y:S05]  /*5090*/  BRA.U !UP3, `(.L_x_105) ;  /* 0x000000010b347547 */ /* 0x000fea000b800000 */
[----:B------:R-:W-:Y:S01]  /*50a0*/  UPLOP3.LUT UP0, UPT, UPT, UPT, UP2, 0x80, 0x8 ;  /* 0x000000000008789c */ /* 0x000fe20003f0f020 */
[----:B--2---:R-:W-:Y:S02]  /*50b0*/  HFMA2 R0, -RZ, RZ, 0, 5.9604644775390625e-08 ;  /* 0x00000001ff007431 */ /* 0x004fe400000001ff */
[----:B------:R-:W-:Y:S03]  /*50c0*/  IMAD.MOV.U32 R95, RZ, RZ, 0x1 ;  /* 0x00000001ff5f7424 */ /* 0x000fe600078e00ff */
[----:B------:R-:W-:Y:S05]  /*50d0*/  PLOP3.LUT P0, PT, PT, PT, UP0, 0x80, 0x8 ;  /* 0x000000000008781c */ /* 0x000fea0003f0f008 */
[----:B------:R-:W2:Y:S01]  /*50e0*/  @UP0 LDCU.64 UR10, c[0x0][0x888] ;  /* 0x00011100ff0a07ac */ /* 0x000ea20008000a00 */
[----:B------:R-:W-:Y:S07]  /*50f0*/  @UP0 UIMAD UR8, UR36, UR4, URZ ;  /* 0x00000004240802a4 */ /* 0x000fee000f8e02ff */
[----:B------:R-:W-:Y:S01]  /*5100*/  @!P0 PRMT R95, R0, 0x7610, R95 ;  /* 0x00007610005f8816 */ /* 0x000fe2000000005f */
[----:B--2---:R-:W-:Y:S03]  /*5110*/  @UP0 UIMAD.WIDE UR10, UR8, 0x4, UR10 ;  /* 0x00000004080a08a5 */ /* 0x004fe6000f8e020a */
[----:B------:R-:W2:Y:S03]  /*5120*/  @!UP0 LDCU UR8, c[0x0][0x880] ;  /* 0x00011000ff0887ac */ /* 0x000ea60008000800 */
[----:B------:R-:W-:Y:S01]  /*5130*/  IMAD.U32 R10, RZ, RZ, UR10 ;  /* 0x0000000aff0a7e24 */ /* 0x000fe2000f8e00ff */
[----:B------:R-:W-:Y:S05]  /*5140*/  MOV R11, UR11 ;  /* 0x0000000b000b7c02 */ /* 0x000fea0008000f00 */
[----:B-----5:R4:W5:Y:S02]  /*5150*/  @P0 LDG.E R49, desc[UR40][R10.64] ;  /* 0x000000280a310981 */ /* 0x020964000c1e1900 */
[----:B--2-4-:R-:W-:Y:S07]  /*5160*/  @!P0 IMAD.U32 R49, RZ, RZ, UR8 ;  /* 0x00000008ff318e24 */ /* 0x014fee000f8e00ff */
.L_x_105:
[----:B-----5:R-:W-:Y:S01]  /*5170*/  @!P4 FSETP.EQ.AND P5, PT, R49, RZ, PT ;  /* 0x000000ff3100c20b */ /* 0x020fe20003fa2000 */
[----:B------:R-:W-:Y:S01]  /*5180*/  @!UPT UIADD3 URZ, UPT, UPT, URZ, URZ, URZ ;  /* 0x000000fffffff290 */ /* 0x000fe2000fffe0ff */
[----:B------:R-:W-:Y:S11]  /*5190*/  @!P4 BRA `(.L_x_106) ;  /* 0x000000000014c947 */ /* 0x000ff60003800000 */
[----:B------:R-:W-:Y:S02]  /*51a0*/  LOP3.LUT P0, RZ, R95, 0xff, RZ, 0xc0, !PT ;  /* 0x000000ff5fff7812 */ /* 0x000fe4000780c0ff */
[----:B------:R-:W-:Y:S04]  /*51b0*/  PLOP3.LUT P5, PT, PT, PT, UP0, 0x80, 0x8 ;  /* 0x000000000008781c */ /* 0x000fe80003faf008 */
[----:B------:R-:W-:Y:S07]  /*51c0*/  PLOP3.LUT P5, PT, P5, PT, PT, 0x8, 0x80 ;  /* 0x000000000080781c */ /* 0x000fee0002fae170 */
[----:B------:R-:W-:Y:S11]  /*51d0*/  @P0 FSETP.EQ.AND P5, PT, R49, RZ, PT ;  /* 0x000000ff3100020b */ /* 0x000ff60003fa2000 */
[----:B------:R-:W-:Y:S02]  /*51e0*/  @!UPT UIADD3 URZ, UPT, UPT, URZ, URZ, URZ ;  /* 0x000000fffffff290 */ /* 0x000fe4000fffe0ff */
.L_x_106:
[----:B------:R-:W4:Y:S01]  /*51f0*/  SYNCS.PHASECHK.TRANS64.TRYWAIT P4, [UR6+0x128], R26 ;  /* 0x0001281aff0075a7 */ /* 0x000f220008081106 */
[----:B------:R-:W-:Y:S01]  /*5200*/  @P3 SHF.R.U32.HI R27, RZ, 0x10, R21 ;  /* 0x00000010ff1b3819 */ /* 0x000fe20000011615 */
[----:B------:R-:W-:Y:S01]  /*5210*/  VIADD R29, R29, 0x1 ;  /* 0x000000011d1d7836 */ /* 0x000fe20000000000 */
[----:B------:R-:W5:Y:S08]  /*5220*/  LDC.64 R14, c[0x0][0xb10] ;  /* 0x0002c400ff0e7b82 */ /* 0x000f700000000a00 */
[----:B------:R-:W1:Y:S08]  /*5230*/  LDC.64 R10, c[0x0][0xb18] ;  /* 0x0002c600ff0a7b82 */ /* 0x000e700000000a00 */
[----:B--2---:R-:W2:Y:S08]  /*5240*/  @!P1 LDC R0, c[0x0][0xb20] ;  /* 0x0002c800ff009b82 */ /* 0x004eb00000000800 */
[----:B------:R-:W3:Y:S01]  /*5250*/  @!P1 LDC R3, c[0x0][0xb0c] ;  /* 0x0002c300ff039b82 */ /* 0x000ee20000000800 */
[----:B-----5:R-:W-:Y:S05]  /*5260*/  @!P1 IMAD.HI.U32 R14, R13, R14, RZ ;  /* 0x0000000e0d0e9227 */ /* 0x020fea00078e00ff */
[----:B------:R-:W-:Y:S01]  /*5270*/  @!P1 SHF.R.U32.HI R14, RZ, R15, R14 ;  /* 0x0000000fff0e9219 */ /* 0x000fe2000001160e */
[----:B-1----:R-:W-:Y:S01]  /*5280*/  @!P1 IMAD.HI.U32 R11, R8, R11, RZ ;  /* 0x0000000b080b9227 */ /* 0x002fe200078e00ff */
[----:B------:R-:W-:Y:S04]  /*5290*/  @!P1 ISETP.NE.AND P0, PT, R10, 0x1, PT ;  /* 0x000000010a00980c */ /* 0x000fe80003f05270 */
[----:B--2---:R-:W-:Y:S02]  /*52a0*/  @!P1 SHF.R.U32.HI R9, RZ, R0, R11 ;  /* 0x00000000ff099219 */ /* 0x004fe4000001160b */
[----:B---3--:R-:W-:Y:S02]  /*52b0*/  @!P1 ISETP.NE.AND P2, PT, R3, 0x1, PT ;  /* 0x000000010300980c */ /* 0x008fe40003f45270 */
[----:B------:R-:W-:Y:S02]  /*52c0*/  @!P1 SEL R9, R8, R9, !P0 ;  /* 0x0000000908099207 */ /* 0x000fe40004000000 */
[----:B------:R-:W-:Y:S02]  /*52d0*/  ELECT P0, URZ, PT ;  /* 0x0000000000ff782f */ /* 0x000fe40003800000 */
[----:B------:R-:W-:Y:S05]  /*52e0*/  @!P1 SEL R14, R13, R14, !P2 ;  /* 0x0000000e0d0e9207 */ /* 0x000fea0005000000 */
[----:B------:R-:W-:Y:S02]  /*52f0*/  @!P1 IMAD.IADD R0, R9, 0x1, -R14 ;  /* 0x0000000109009824 */ /* 0x000fe400078e0a0e */
[----:B------:R-:W-:Y:S02]  /*5300*/  @!P1 IMAD.IADD R9, R14, 0x1, -R9 ;  /* 0x000000010e099824 */ /* 0x000fe400078e0a09 */
[----:B------:R-:W-:Y:S02]  /*5310*/  @!P1 IMAD R13, R0, R3, R13 ;  /* 0x00000003000d9224 */ /* 0x000fe400078e020d */
[----:B------:R-:W-:Y:S01]  /*5320*/  @!P1 IMAD R8, R9, R10, R8 ;  /* 0x0000000a09089224 */ /* 0x000fe200078e0208 */
[----:B----4-:R-:W-:Y:S06]  /*5330*/  @!P4 BRA `(.L_x_107) ;  /* 0x0000002c002cc947 */ /* 0x010fec0003800000 */
.L_x_189:
[----:B------:R-:W-:Y:S01]  /*5340*/  PLOP3.LUT P5, PT, P5, P0, PT, 0xf2, 0x2f ;  /* 0x00000000002f781c */ /* 0x000fe20002fa1e72 */
[----:B------:R-:W-:Y:S01]  /*5350*/  UMOV UR14, 0x0 ;  /* 0x00000000000e7882 */ /* 0x000fe20000000000 */
[----:B------:R-:W-:Y:S01]  /*5360*/  LOP3.LUT R30, R30, 0x1, RZ, 0x3c, !PT ;  /* 0x000000011e1e7812 */ /* 0x000fe200078e3cff */
[----:B------:R-:W-:Y:S01]  /*5370*/  UMOV UR15, 0x10000000 ;  /* 0x10000000000f7882 */ /* 0x000fe20000000000 */
[----:B------:R-:W-:Y:S01]  /*5380*/  UMOV UR12, UR36 ;  /* 0x00000024000c7c82 */ /* 0x000fe20008000000 */
[----:B------:R-:W-:Y:S08]  /*5390*/  @P3 R2UR UR36, R27 ;  /* 0x000000001b2432ca */ /* 0x000ff000000e0000 */
[----:B-1----:R-:W-:Y:S01]  /*53a0*/  @!P5 IADD3 R3, P0, PT, R32, 0x580, RZ ;  /* 0x000005802003d810 */ /* 0x002fe20007f1e0ff */
[----:B------:R-:W-:Y:S01]  /*53b0*/  @!P5 IMAD.SHL.U32 R94, R94, 0x40, RZ ;  /* 0x000000405e5ed824 */ /* 0x000fe200078e00ff */
[----:B------:R-:W-:Y:S01]  /*53c0*/  VOTEU.ALL UP1, P5 ;  /* 0x0000000000ff7886 */ /* 0x000fe20002820000 */
[----:B------:R-:W-:Y:S01]  /*53d0*/  @!P5 IMAD.SHL.U32 R93, R93, 0x40, RZ ;  /* 0x000000405d5dd824 */ /* 0x000fe200078e00ff */
[----:B------:R-:W-:Y:S01]  /*53e0*/  @!P5 R2UR UR9, R3 ;  /* 0x000000000309d2ca */ /* 0x000fe200000e0000 */
[----:B------:R-:W-:Y:S01]  /*53f0*/  @!P5 IMAD.X R0, RZ, RZ, R33, P0 ;  /* 0x000000ffff00d224 */ /* 0x000fe200000e0621 */
[----:B------:R-:W-:Y:S01]  /*5400*/  @!P5 R2UR UR10, R94 ;  /* 0x000000005e0ad2ca */ /* 0x000fe200000e0000 */
[----:B------:R-:W-:Y:S01]  /*5410*/  IMAD.IADD R94, R8, 0x1, R81 ;  /* 0x00000001085e7824 */ /* 0x000fe200078e0251 */
[----:B------:R-:W-:Y:S01]  /*5420*/  @!P5 R2UR UR11, R93 ;  /* 0x000000005d0bd2ca */ /* 0x000fe200000e0000 */
[----:B------:R-:W-:Y:S01]  /*5430*/  IMAD.IADD R93, R13, 0x1, R92 ;  /* 0x000000010d5d7824 */ /* 0x000fe200078e025c */
[----:B------:R-:W-:Y:S02]  /*5440*/  @!P5 R2UR UR8, R0 ;  /* 0x000000000008d2ca */ /* 0x000fe400000e0000 */
[C---:B------:R-:W-:Y:S04]  /*5450*/  ISETP.NE.AND P0, PT, R29.reuse, 0x2, PT ;  /* 0x000000021d00780c */ /* 0x040fe80003f05270 */
[----:B------:R-:W-:Y:S01]  /*5460*/  SEL R3, RZ, 0x1, P0 ;  /* 0x00000001ff037807 */ /* 0x000fe20000000000 */
[----:B------:R-:W-:Y:S01]  /*5470*/  IMAD.U32 R10, RZ, RZ, UR9 ;  /* 0x00000009ff0a7e24 */ /* 0x000fe2000f8e00ff */
[----:B------:R-:W-:Y:S01]  /*5480*/  @!UP1 UIADD3 UR9, UPT, UPT, UR6, 0x120, URZ ;  /* 0x0000012006099890 */ /* 0x000fe2000fffe0ff */
[----:B------:R-:W-:Y:S02]  /*5490*/  SEL R29, R29, RZ, P0 ;  /* 0x000000ff1d1d7207 */ /* 0x000fe40000000000 */
[----:B------:R-:W-:Y:S02]  /*54a0*/  LOP3.LUT R28, R28, R3, RZ, 0x3c, !PT ;  /* 0x000000031c1c7212 */ /* 0x000fe400078e3cff */
[----:B------:R-:W-:Y:S01]  /*54b0*/  IMAD.U32 R11, RZ, RZ, UR8 ;  /* 0x00000008ff0b7e24 */ /* 0x000fe2000f8e00ff */
[----:B------:R-:W-:Y:S01]  /*54c0*/  @!P5 R2UR UR16, R10 ;  /* 0x000000000a10d2ca */ /* 0x000fe200000e0000 */
[----:B------:R-:W-:Y:S01]  /*54d0*/  @!UP1 UIADD3 UR8, UPT, UPT, UR6, 0x200, URZ ;  /* 0x0000020006089890 */ /* 0x000fe2000fffe0ff */
[----:B------:R-:W-:Y:S02]  /*54e0*/  VOTEU.ALL UP1, P5 ;  /* 0x0000000000ff7886 */ /* 0x000fe40002820000 */
[----:B------:R-:W-:Y:S11]  /*54f0*/  @!P5 R2UR UR17, R11 ;  /* 0x000000000b11d2ca */ /* 0x000ff600000e0000 */
[----:B------:R-:W-:Y:S02]  /*5500*/  @!UPT UIADD3 URZ, UPT, UPT, URZ, URZ, URZ ;  /* 0x000000fffffff290 */ /* 0x000fe4000fffe0ff */
[----:B------:R2:W-:Y:S01]  /*5510*/  @!UP1 UTMALDG.3D [UR8], [UR16], desc[UR14] ;  /* 0x00000e08100095b4 */ /* 0x0005e20008011000 */
[----:B------:R2:W-:Y:S01]  /*5520*/  @!P5 SYNCS.ARRIVE.TRANS64.RED.A0TR RZ, [UR6+0x120], R25 ;  /* 0x00012019ffffd9a7 */ /* 0x0005e20008300406 */
[----:B------:R-:W-:Y:S01]  /*5530*/  UPLOP3.LUT UP1, UPT, UPT, UPT, UPT, 0x80, 0x8 ;  /* 0x000000000008789c */ /* 0x000fe20003f2f070 */
[----:B------:R-:W-:Y:S01]  /*5540*/  SYNCS.ARRIVE.TRANS64.RED.A1T0 RZ, [UR37], RZ ;  /* 0x000000ffffff79a7 */ /* 0x000fe20008100425 */
[----:B------:R-:W-:Y:S09]  /*5550*/  @P3 BRA `(.L_x_108) ;  /* 0xfffffff400b43947 */ /* 0x000ff2000383ffff */
[----:B------:R-:W-:Y:S07]  /*5560*/  MOV R0, UR6 ;  /* 0x0000000600007c02 */ /* 0x000fee0008000f00 */
.L_x_109:
[----:B-1----:R-:W-:-:S04]  /*5570*/  SHF.L.U32 R3, R30, 0x1f, RZ ;  /* 0x0000001f1e037819 */ /* 0x002fc800000006ff */
[----:B------:R1:W3:Y:S03]  /*5580*/  SYNCS.PHASECHK.TRANS64.TRYWAIT P0, [R0+URZ+0x128], R3 ;  /* 0x00012803000075a7 */ /* 0x0002e600080011ff */
[----:B---3--:R-:W-:Y:S05]  /*5590*/  @!P0 NANOSLEEP.SYNCS 0x989680 ;  /* 0x009896800000895d */ /* 0x008fea0003900000 */
[----:B------:R-:W3:Y:S02]  /*55a0*/  @!P0 SYNCS.PHASECHK.TRANS64 P0, [R0+URZ+0x128], R3 ;  /* 0x00012803000085a7 */ /* 0x000ee400080010ff */
[----:B--23--:R-:W-:Y:S05]  /*55b0*/  @P0 EXIT ;  /* 0x000000000000094d */ /* 0x00cfea0003800000 */
[----:B------:R-:W-:Y:S05]  /*55c0*/  BRA `(.L_x_109) ;  /* 0xfffffffc00e87947 */ /* 0x000fea000383ffff */
.L_x_100:
[----:B------:R-:W-:-:S06]  /*55d0*/  UISETP.GE.AND UP1, UPT, UR10, 0x4, UPT ;  /* 0x000000040a00788c */ /* 0x000fcc000bf26270 */
[----:B------:R-:W-:-:S13]  /*55e0*/  PLOP3.LUT P0, PT, PT, PT, UP1, 0x80, 0x8 ;  /* 0x000000000008781c */ /* 0x000fda0003f0f018 */
[----:B------:R-:W-:Y:S05]  /*55f0*/  @!P0 EXIT ;  /* 0x000000000000894d */ /* 0x000fea0003800000 */
[----:B------:R-:W-:Y:S01]  /*5600*/  BAR.SYNC.DEFER_BLOCKING 0x6, 0xa0 ;  /* 0x0182800000007b1d */ /* 0x000fe20000010000 */
[C---:B------:R-:W-:Y:S01]  /*5610*/  IMAD.SHL.U32 R4, R103.reuse, 0x40, RZ ;  /* 0x0000004067047824 */ /* 0x040fe200078e00ff */
[----:B------:R-:W-:Y:S01]  /*5620*/  SHF.R.U32.HI R3, RZ, 0x1, R103 ;  /* 0x00000001ff037819 */ /* 0x000fe20000011667 */
[----:B------:R-:W-:Y:S01]  /*5630*/  IMAD.SHL.U32 R105, R106, 0x800, RZ ;  /* 0x000008006a697824 */ /* 0x000fe200078e00ff */
[----:B------:R-:W-:Y:S01]  /*5640*/  CS2R R108, SRZ ;  /* 0x00000000006c7805 */ /* 0x000fe2000001ff00 */
[C---:B------:R-:W-:Y:S01]  /*5650*/  IMAD.U32 R47, R103.reuse, 0x10000, RZ ;  /* 0x00010000672f7824 */ /* 0x040fe200078e00ff */
[----:B------:R-:W-:Y:S01]  /*5660*/  UMOV UR43, 0x400 ;  /* 0x00000400002b7882 */ /* 0x000fe20000000000 */
[C---:B------:R-:W-:Y:S01]  /*5670*/  LOP3.LUT R2, R4.reuse, 0x180, RZ, 0xc0, !PT ;  /* 0x0000018004027812 */ /* 0x040fe200078ec0ff */
[----:B------:R-:W-:Y:S01]  /*5680*/  ULEA UR43, UR37, UR43, 0x18 ;  /* 0x0000002b252b7291 */ /* 0x000fe2000f8ec0ff */
[----:B------:R-:W1:Y:S01]  /*5690*/  LDC R101, c[0x0][0x370] ;  /* 0x0000dc00ff657b82 */ /* 0x000e620000000800 */
[----:B------:R-:W-:Y:S01]  /*56a0*/  LOP3.LUT R4, R4, 0x640, RZ, 0xc0, !PT ;  /* 0x0000064004047812 */ /* 0x000fe200078ec0ff */
[----:B------:R-:W-:Y:S01]  /*56b0*/  IMAD.MOV.U32 R44, RZ, RZ, RZ ;  /* 0x000000ffff2c7224 */ /* 0x000fe200078e00ff */
[----:B------:R-:W-:Y:S01]  /*56c0*/  LOP3.LUT R3, R2, 0x20, R3, 0xf8, !PT ;  /* 0x0000002002037812 */ /* 0x000fe200078ef803 */
[----:B------:R-:W-:Y:S01]  /*56d0*/  IMAD.SHL.U32 R2, R103, 0x8, RZ ;  /* 0x0000000867027824 */ /* 0x000fe200078e00ff */
[----:B------:R-:W-:Y:S01]  /*56e0*/  LOP3.LUT R105, R4, 0x800, R105, 0xf8, !PT ;  /* 0x0000080004697812 */ /* 0x000fe200078ef869 */
[----:B------:R-:W-:Y:S01]  /*56f0*/  UIADD3 UR4, UPT, UPT, UR43, 0x1200, URZ ;  /* 0x000012002b047890 */ /* 0x000fe2000fffe0ff */
[----:B------:R-:W-:Y:S01]  /*5700*/  IMAD.MOV.U32 R110, RZ, RZ, RZ ;  /* 0x000000ffff6e7224 */ /* 0x000fe200078e00ff */
[----:B------:R-:W2:Y:S01]  /*5710*/  LDC R42, c[0x0][0xb0c] ;  /* 0x0002c300ff2a7b82 */ /* 0x000ea20000000800 */
[----:B------:R-:W-:Y:S01]  /*5720*/  LOP3.LUT R4, R3, 0x30, R2, 0x78, !PT ;  /* 0x0000003003047812 */ /* 0x000fe200078e7802 */
[----:B------:R-:W-:Y:S01]  /*5730*/  IMAD.SHL.U32 R2, R106, 0x200000, RZ ;  /* 0x002000006a027824 */ /* 0x000fe200078e00ff */
[----:B------:R-:W3:Y:S01]  /*5740*/  LDCU.64 UR46, c[0x0][0x348] ;  /* 0x00006900ff2e77ac */ /* 0x000ee20008000a00 */
[----:B------:R-:W-:Y:S01]  /*5750*/  IMAD.SHL.U32 R3, R103, 0x10, RZ ;  /* 0x0000001067037824 */ /* 0x000fe200078e00ff */
[----:B------:R-:W-:Y:S01]  /*5760*/  LOP3.LUT R105, R105, R4, RZ, 0xfc, !PT ;  /* 0x0000000469697212 */ /* 0x000fe200078efcff */
[----:B------:R-:W-:Y:S01]  /*5770*/  IMAD.MOV.U32 R114, RZ, RZ, RZ ;  /* 0x000000ffff727224 */ /* 0x000fe200078e00ff */
[----:B------:R-:W4:Y:S01]  /*5780*/  LDS R0, [UR43+0x1f0] ;  /* 0x0001f02bff007984 */ /* 0x000f220008000800 */
[----:B------:R-:W1:Y:S01]  /*5790*/  LDC R100, c[0x0][0xb20] ;  /* 0x0002c800ff647b82 */ /* 0x000e620000000800 */
[----:B------:R-:W-:Y:S01]  /*57a0*/  LOP3.LUT R2, R2, 0x200000, RZ, 0xc0, !PT ;  /* 0x0020000002027812 */ /* 0x000fe200078ec0ff */
[----:B------:R-:W-:Y:S01]  /*57b0*/  VIADD R104, R105, UR43 ;  /* 0x0000002b69687c36 */ /* 0x000fe20008000000 */
[----:B------:R-:W-:Y:S01]  /*57c0*/  LOP3.LUT R3, R3, 0x20, RZ, 0xc0, !PT ;  /* 0x0000002003037812 */ /* 0x000fe200078ec0ff */
[----:B------:R-:W-:Y:S01]  /*57d0*/  IMAD.U32 R111, RZ, RZ, UR4 ;  /* 0x00000004ff6f7e24 */ /* 0x000fe2000f8e00ff */
[----:B------:R-:W-:Y:S01]  /*57e0*/  LOP3.LUT R47, R2, 0x400000, R47, 0xf8, !PT ;  /* 0x00400000022f7812 */ /* 0x000fe200078ef82f */
[----:B------:R-:W1:Y:S01]  /*57f0*/  LDCU.64 UR38, c[0x0][0x888] ;  /* 0x00011100ff2677ac */ /* 0x000e620008000a00 */
[----:B------:R-:W-:Y:S01]  /*5800*/  IADD3 R104, PT, PT, -R3, 0x200, R104 ;  /* 0x0000020003687810 */ /* 0x000fe20007ffe168 */
[----:B------:R-:W1:Y:S01]  /*5810*/  LDC R41, c[0x0][0xb30] ;  /* 0x0002cc00ff297b82 */ /* 0x000e620000000800 */
[----:B------:R-:W-:-:S07]  /*5820*/  UIADD3 UR42, UPT, UPT, UR43, 0x200, URZ ;  /* 0x000002002b2a7890 */ /* 0x000fce000fffe0ff */
[----:B------:R-:W1:Y:S08]  /*5830*/  LDC.64 R90, c[0x0][0xb10] ;  /* 0x0002c400ff5a7b82 */ /* 0x000e700000000a00 */
[----:B------:R-:W1:Y:S08]  /*5840*/  LDC.64 R38, c[0x0][0xb18] ;  /* 0x0002c600ff267b82 */ /* 0x000e700000000a00 */
[----:B------:R-:W1:Y:S01]  /*5850*/  LDC.64 R86, c[0x0][0x888] ;  /* 0x00022200ff567b82 */ /* 0x000e620000000a00 */
[----:B----4-:R-:W-:-:S07]  /*5860*/  IMAD.IADD R47, R0, 0x1, R47 ;  /* 0x00000001002f7824 */ /* 0x010fce00078e022f */
[----:B------:R-:W4:Y:S08]  /*5870*/  LDC.64 R36, c[0x0][0xb28] ;  /* 0x0002ca00ff247b82 */ /* 0x000f300000000a00 */
[----:B------:R-:W1:Y:S08]  /*5880*/  LDC.64 R88, c[0x0][0x890] ;  /* 0x00022400ff587b82 */ /* 0x000e700000000a00 */
[----:B------:R-:W1:Y:S08]  /*5890*/  LDC.64 R84, c[0x0][0x8b0] ;  /* 0x00022c00ff547b82 */ /* 0x000e700000000a00 */
[----:B------:R-:W1:Y:S08]  /*58a0*/  LDC.64 R82, c[0x0][0x8a8] ;  /* 0x00022a00ff527b82 */ /* 0x000e700000000a00 */
[----:B--23--:R-:W1:Y:S02]  /*58b0*/  LDC R102, c[0x0][0x374] ;  /* 0x0000dd00ff667b82 */ /* 0x00ce640000000800 */
.L_x_127:
[C---:B------:R-:W-:Y:S02]  /*58c0*/  LEA R0, R114.reuse, UR43, 0x3 ;  /* 0x0000002b72007c11 */ /* 0x040fe4000f8e18ff */
[----:B------:R-:W-:Y:S02]  /*58d0*/  SHF.L.U32 R3, R109, 0x1f, RZ ;  /* 0x0000001f6d037819 */ /* 0x000fe400000006ff */
[----:B------:R-:W-:Y:S02]  /*58e0*/  LEA R16, R114, UR43, 0x4 ;  /* 0x0000002b72107c11 */ /* 0x000fe4000f8e20ff */
[----:B--2---:R-:W2:Y:S02]  /*58f0*/  SYNCS.PHASECHK.TRANS64.TRYWAIT P0, [R0+URZ+0x140], R3 ;  /* 0x00014003000075a7 */ /* 0x004ea400080011ff */
[----:B--23--:R-:W-:Y:S05]  /*5900*/  @!P0 BRA `(.L_x_110) ;  /* 0x0000002400d08947 */ /* 0x00cfea0003800000 */
.L_x_190:
[----:B------:R-:W3:Y:S01]  /*5910*/  LDC.64 R12, c[0x0][0xb10] ;  /* 0x0002c400ff0c7b82 */ /* 0x000ee20000000a00 */
[----:B------:R-:W4:Y:S01]  /*5920*/  LDS.128 R16, [R16+0x1d0] ;  /* 0x0001d00010107984 */ /* 0x000f220000000c00 */
[----:B-1----:R-:W-:Y:S01]  /*5930*/  ISETP.NE.AND P1, PT, R41, 0x1, PT ;  /* 0x000000012900780c */ /* 0x002fe20003f25270 */
[----:B--2---:R-:W-:Y:S01]  /*5940*/  VIADD R0, R0, 0x150 ;  /* 0x0000015000007836 */ /* 0x004fe20000000000 */
[----:B------:R-:W-:Y:S04]  /*5950*/  ISETP.GE.AND P0, PT, R40, 0x1, PT ;  /* 0x000000012800780c */ /* 0x000fe80003f06270 */
[----:B------:R-:W1:Y:S01]  /*5960*/  LDC.64 R10, c[0x0][0xb18] ;  /* 0x0002c600ff0a7b82 */ /* 0x000e620000000a00 */
[----:B------:R-:W-:Y:S01]  /*5970*/  PRMT R0, RZ, 0x654, R0 ;  /* 0x00000654ff007816 */ /* 0x000fe20000000000 */
[----:B------:R-:W-:Y:S01]  /*5980*/  @!PT LDS RZ, [RZ] ;  /* 0x00000000fffff984 */ /* 0x000fe20000000800 */
[----:B------:R-:W-:Y:S01]  /*5990*/  @!PT LDS RZ, [RZ] ;  /* 0x00000000fffff984 */ /* 0x000fe20000000800 */
[----:B------:R-:W-:Y:S01]  /*59a0*/  @!PT LDS RZ, [RZ] ;  /* 0x00000000fffff984 */ /* 0x000fe20000000800 */
[----:B------:R-:W-:Y:S01]  /*59b0*/  @!PT LDS RZ, [RZ] ;  /* 0x00000000fffff984 */ /* 0x000fe20000000800 */
[----:B------:R2:W-:Y:S06]  /*59c0*/  MEMBAR.ALL.CTA ;  /* 0x0000000000007992 */ /* 0x0005ec0000008000 */
[----:B--2---:R-:W2:Y:S01]  /*59d0*/  FENCE.VIEW.ASYNC.S ;  /* 0x00000000000073c6 */ /* 0x004ea20000000000 */
[----:B------:R-:W1:Y:S08]  /*59e0*/  @!P1 LDC R14, c[0x0][0xb20] ;  /* 0x0002c800ff0e9b82 */ /* 0x000e700000000800 */
[----:B------:R-:W1:Y:S01]  /*59f0*/  @!P1 LDC R9, c[0x0][0xb0c] ;  /* 0x0002c300ff099b82 */ /* 0x000e620000000800 */
[----:B--2---:R2:W-:Y:S01]  /*5a00*/  SYNCS.ARRIVE.TRANS64.RED.A1T0 RZ, [R0+URZ], RZ ;  /* 0x000000ff00ff79a7 */ /* 0x0045e200081004ff */
[----:B----4-:R-:W-:Y:S04]  /*5a10*/  LOP3.LUT P4, RZ, R18, 0x1, RZ, 0xc0, !PT ;  /* 0x0000000112ff7812 */ /* 0x010fe8000788c0ff */
[----:B------:R-:W-:Y:S09]  /*5a20*/  P2R R112, PR, RZ, 0x10 ;  /* 0x00000010ff707803 */ /* 0x000ff20000000000 */
[----:B------:R-:W-:Y:S02]  /*5a30*/  @P4 MOV R45, R16 ;  /* 0x00000010002d4202 */ /* 0x000fe40000000f00 */
[----:B------:R-:W-:Y:S01]  /*5a40*/  @P4 LOP3.LUT R43, R17, 0xffff, RZ, 0xc0, !PT ;  /* 0x0000ffff112b4812 */ /* 0x000fe200078ec0ff */
[----:B--23--:R-:W-:Y:S06]  /*5a50*/  @!P0 BRA `(.L_x_111) ;  /* 0x0000000000a48947 */ /* 0x00cfec0003800000 */
[----:B------:R-:W-:Y:S01]  /*5a60*/  IMAD.HI.U32 R21, R102, R39, RZ ;  /* 0x0000002766157227 */ /* 0x000fe200078e00ff */
[----:B------:R-:W-:Y:S02]  /*5a70*/  ISETP.NE.AND P0, PT, R38, 0x1, PT ;  /* 0x000000012600780c */ /* 0x000fe40003f05270 */
[----:B------:R-:W-:Y:S01]  /*5a80*/  ISETP.NE.AND P2, PT, R40, 0x1, PT ;  /* 0x000000012800780c */ /* 0x000fe20003f45270 */
[----:B------:R-:W-:Y:S01]  /*5a90*/  IMAD.HI.U32 R20, R101, R90, RZ ;  /* 0x0000005a65147227 */ /* 0x000fe200078e00ff */
[----:B------:R-:W-:Y:S02]  /*5aa0*/  SHF.R.U32.HI R21, RZ, R100, R21 ;  /* 0x00000064ff157219 */ /* 0x000fe40000011615 */
[----:B------:R-:W-:Y:S01]  /*5ab0*/  ISETP.NE.AND P3, PT, R42, 0x1, PT ;  /* 0x000000012a00780c */ /* 0x000fe20003f65270 */
[----:B------:R-:W-:Y:S01]  /*5ac0*/  IMAD.HI.U32 R24, R45, R90, RZ ;  /* 0x0000005a2d187227 */ /* 0x000fe200078e00ff */
[----:B------:R-:W-:Y:S02]  /*5ad0*/  SHF.R.U32.HI R20, RZ, R91, R20 ;  /* 0x0000005bff147219 */ /* 0x000fe40000011614 */
[----:B------:R-:W-:Y:S01]  /*5ae0*/  SEL R3, R102, R21, !P0 ;  /* 0x0000001566037207 */ /* 0x000fe20004000000 */
[----:B------:R-:W-:Y:S01]  /*5af0*/  IMAD.HI.U32 R21, R43, R39, RZ ;  /* 0x000000272b157227 */ /* 0x000fe200078e00ff */
[----:B------:R-:W-:Y:S02]  /*5b00*/  SEL R7, R101, R20, !P3 ;  /* 0x0000001465077207 */ /* 0x000fe40005800000 */
[----:B------:R-:W-:Y:S01]  /*5b10*/  SHF.R.U32.HI R24, RZ, R91, R24 ;  /* 0x0000005bff187219 */ /* 0x000fe20000011618 */
[-C--:B------:R-:W-:Y:S04]  /*5b20*/  IMAD.HI.U32 R20, R3, R36.reuse, RZ ;  /* 0x0000002403147227 */ /* 0x080fe800078e00ff */
[----:B------:R-:W-:Y:S01]  /*5b30*/  IMAD.HI.U32 R22, R7, R36, RZ ;  /* 0x0000002407167227 */ /* 0x000fe200078e00ff */
[-C--:B------:R-:W-:Y:S02]  /*5b40*/  @P2 SHF.R.U32.HI R3, RZ, R37.reuse, R20 ;  /* 0x00000025ff032219 */ /* 0x080fe40000011614 */
[----:B------:R-:W-:Y:S02]  /*5b50*/  SHF.R.U32.HI R20, RZ, R100, R21 ;  /* 0x00000064ff147219 */ /* 0x000fe40000011615 */
[----:B------:R-:W-:Y:S01]  /*5b60*/  @P2 SHF.R.U32.HI R7, RZ, R37, R22 ;  /* 0x00000025ff072219 */ /* 0x000fe20000011616 */
[C---:B------:R-:W-:Y:S01]  /*5b70*/  IMAD R2, R40.reuse, R3, RZ ;  /* 0x0000000328027224 */ /* 0x040fe200078e02ff */
[----:B------:R-:W-:Y:S02]  /*5b80*/  SEL R5, R43, R20, !P0 ;  /* 0x000000142b057207 */ /* 0x000fe40004000000 */
[----:B------:R-:W-:Y:S01]  /*5b90*/  SEL R3, R45, R24, !P3 ;  /* 0x000000182d037207 */ /* 0x000fe20005800000 */
[----:B------:R-:W-:Y:S01]  /*5ba0*/  IMAD R4, R40, R7, RZ ;  /* 0x0000000728047224 */ /* 0x000fe200078e02ff */
[C---:B------:R-:W-:Y:S01]  /*5bb0*/  ISETP.GE.AND P0, PT, R5.reuse, R2, PT ;  /* 0x000000020500720c */ /* 0x040fe20003f06270 */
[----:B------:R-:W-:Y:S03]  /*5bc0*/  IMAD.HI.U32 R6, R5, R36, RZ ;  /* 0x0000002405067227 */ /* 0x000fe600078e00ff */
[----:B------:R-:W-:Y:S01]  /*5bd0*/  ISETP.GE.OR P0, PT, R3, R4, P0 ;  /* 0x000000040300720c */ /* 0x000fe20000706670 */
[----:B------:R-:W-:Y:S01]  /*5be0*/  IMAD.MOV R4, RZ, RZ, -R3 ;  /* 0x000000ffff047224 */ /* 0x000fe200078e0a03 */
[-C--:B------:R-:W-:Y:S03]  /*5bf0*/  SHF.R.U32.HI R6, RZ, R37.reuse, R6 ;  /* 0x00000025ff067219 */ /* 0x080fe60000011606 */
[----:B------:R-:W-:Y:S01]  /*5c00*/  IMAD R45, R42, R4, R45 ;  /* 0x000000042a2d7224 */ /* 0x000fe200078e022d */
[----:B------:R-:W-:Y:S05]  /*5c10*/  SEL R15, R5, R6, !P2 ;  /* 0x00000006050f7207 */ /* 0x000fea0005000000 */
[----:B------:R-:W-:Y:S02]  /*5c20*/  IMAD.MOV R6, RZ, RZ, -R15 ;  /* 0x000000ffff067224 */ /* 0x000fe400078e0a0f */
[C---:B------:R-:W-:Y:S04]  /*5c30*/  @!P0 IMAD.HI.U32 R2, R3.reuse, R36, RZ ;  /* 0x0000002403028227 */ /* 0x040fe800078e00ff */
[----:B------:R-:W-:Y:S01]  /*5c40*/  IMAD R6, R40, R6, R5 ;  /* 0x0000000628067224 */ /* 0x000fe200078e0205 */
[----:B------:R-:W-:Y:S04]  /*5c50*/  @!P0 SHF.R.U32.HI R2, RZ, R37, R2 ;  /* 0x00000025ff028219 */ /* 0x000fe80000011602 */
[----:B------:R-:W-:Y:S02]  /*5c60*/  @!P0 SEL R0, R3, R2, !P2 ;  /* 0x0000000203008207 */ /* 0x000fe40005000000 */
[----:B------:R-:W-:Y:S02]  /*5c70*/  IADD3 R2, PT, PT, -R5, RZ, RZ ;  /* 0x000000ff05027210 */ /* 0x000fe40007ffe1ff */
[----:B------:R-:W-:Y:S01]  /*5c80*/  @!P0 IADD3 R8, PT, PT, R15, -R0, RZ ;  /* 0x800000000f088210 */ /* 0x000fe20007ffe0ff */
[----:B------:R-:W-:Y:S02]  /*5c90*/  @!P0 IMAD R0, R7, R6, R0 ;  /* 0x0000000607008224 */ /* 0x000fe400078e0200 */
[----:B------:R-:W-:Y:S02]  /*5ca0*/  IMAD R43, R38, R2, R43 ;  /* 0x00000002262b7224 */ /* 0x000fe400078e022b */
[----:B------:R-:W-:Y:S02]  /*5cb0*/  @!P0 IMAD R5, R8, R40, R3 ;  /* 0x0000002808058224 */ /* 0x000fe400078e0203 */
[----:B------:R-:W-:Y:S04]  /*5cc0*/  @!P0 IMAD.MOV.U32 R3, RZ, RZ, R0 ;  /* 0x000000ffff038224 */ /* 0x000fe800078e0000 */
[----:B------:R-:W-:Y:S02]  /*5cd0*/  IMAD R45, R3, R42, R45 ;  /* 0x0000002a032d7224 */ /* 0x000fe400078e022d */
[----:B------:R-:W-:Y:S07]  /*5ce0*/  IMAD R43, R5, R38, R43 ;  /* 0x00000026052b7224 */ /* 0x000fee00078e022b */
.L_x_111:
[----:B------:R-:W-:Y:S01]  /*5cf0*/  @!P1 IMAD.HI.U32 R0, R45, R12, RZ ;  /* 0x0000000c2d009227 */ /* 0x000fe200078e00ff */
[----:B-1----:R-:W-:Y:S01]  /*5d00*/  @!P1 ISETP.NE.AND P0, PT, R10, 0x1, PT ;  /* 0x000000010a00980c */ /* 0x002fe20003f05270 */
[----:B------:R-:W-:Y:S01]  /*5d10*/  ULOP3.LUT UP0, URZ, UR42, 0x1b0, URZ, 0xc0, !UPT ;  /* 0x000001b02aff7892 */ /* 0x000fe2000f80c0ff */
[----:B------:R-:W-:Y:S01]  /*5d20*/  @!P1 ISETP.NE.AND P2, PT, R9, 0x1, PT ;  /* 0x000000010900980c */ /* 0x000fe20003f45270 */
[----:B------:R-:W-:Y:S01]  /*5d30*/  @!P1 IMAD.HI.U32 R3, R43, R11, RZ ;  /* 0x0000000b2b039227 */ /* 0x000fe200078e00ff */
[----:B------:R-:W-:Y:S02]  /*5d40*/  @!P1 SHF.R.U32.HI R0, RZ, R13, R0 ;  /* 0x0000000dff009219 */ /* 0x000fe40000011600 */
[----:B------:R-:W-:Y:S01]  /*5d50*/  @P4 SHF.R.U32.HI R107, RZ, 0x10, R17 ;  /* 0x00000010ff6b4819 */ /* 0x000fe20000011611 */
[----:B------:R-:W-:Y:S01]  /*5d60*/  VIADD R114, R114, 0x1 ;  /* 0x0000000172727836 */ /* 0x000fe20000000000 */
[----:B------:R-:W-:Y:S02]  /*5d70*/  @!P1 SHF.R.U32.HI R2, RZ, R14, R3 ;  /* 0x0000000eff029219 */ /* 0x000fe40000011603 */
[----:B------:R-:W-:Y:S02]  /*5d80*/  @!P1 SEL R3, R45, R0, !P2 ;  /* 0x000000002d039207 */ /* 0x000fe40005000000 */
[----:B------:R-:W-:Y:S05]  /*5d90*/  @!P1 SEL R2, R43, R2, !P0 ;  /* 0x000000022b029207 */ /* 0x000fea0004000000 */
[----:B------:R-:W-:Y:S02]  /*5da0*/  @!P1 IMAD.IADD R0, R2, 0x1, -R3 ;  /* 0x0000000102009824 */ /* 0x000fe400078e0a03 */
[----:B------:R-:W-:Y:S02]  /*5db0*/  @!P1 IMAD.IADD R2, R3, 0x1, -R2 ;  /* 0x0000000103029824 */ /* 0x000fe400078e0a02 */
[----:B------:R-:W-:Y:S02]  /*5dc0*/  @!P1 IMAD R45, R0, R9, R45 ;  /* 0x00000009002d9224 */ /* 0x000fe400078e022d */
[----:B------:R-:W-:Y:S01]  /*5dd0*/  @!P1 IMAD R43, R2, R10, R43 ;  /* 0x0000000a022b9224 */ /* 0x000fe200078e022b */
[----:B------:R-:W-:Y:S06]  /*5de0*/  BRA.U !UP0, `(.L_x_112) ;  /* 0x0000000108407547 */ /* 0x000fec000b800000 */
[----:B------:R-:W1:Y:S01]  /*5df0*/  LDCU.64 UR8, c[0x4][0x80] ;  /* 0x01001000ff0877ac */ /* 0x000e620008000a00 */
[----:B------:R-:W-:Y:S01]  /*5e00*/  MOV R3, 0x0 ;  /* 0x0000000000037802 */ /* 0x000fe20000000f00 */
[----:B------:R-:W-:Y:S02]  /*5e10*/  HFMA2 R12, -RZ, RZ, 0, 5.9604644775390625e-08 ;  /* 0x00000001ff0c7431 */ /* 0x000fe400000001ff */
[----:B------:R-:W-:Y:S02]  /*5e20*/  IMAD.MOV.U32 R8, RZ, RZ, 0x70 ;  /* 0x00000070ff087424 */ /* 0x000fe400078e00ff */
[----:B------:R-:W-:Y:S01]  /*5e30*/  IMAD.MOV.U32 R13, RZ, RZ, RZ ;  /* 0x000000ffff0d7224 */ /* 0x000fe200078e00ff */
[----:B------:R-:W2:Y:S01]  /*5e40*/  LDCU.64 UR6, c[0x4][0x88] ;  /* 0x01001100ff0677ac */ /* 0x000ea20008000a00 */
[----:B------:R-:W3:Y:S01]  /*5e50*/  LDC.64 R2, c[0x4][R3] ;  /* 0x0100000003027b82 */ /* 0x000ee20000000a00 */
[----:B------:R-:W4:Y:S01]  /*5e60*/  LDCU.64 UR4, c[0x4][0x8] ;  /* 0x01000100ff0477ac */ /* 0x000f220008000a00 */
[----:B-1----:R-:W-:Y:S01]  /*5e70*/  MOV R5, UR9 ;  /* 0x0000000900057c02 */ /* 0x002fe20008000f00 */
[----:B------:R-:W-:Y:S01]  /*5e80*/  IMAD.U32 R4, RZ, RZ, UR8 ;  /* 0x00000008ff047e24 */ /* 0x000fe2000f8e00ff */
[----:B--2---:R-:W-:Y:S01]  /*5e90*/  MOV R7, UR7 ;  /* 0x0000000700077c02 */ /* 0x004fe20008000f00 */
[----:B------:R-:W-:Y:S01]  /*5ea0*/  IMAD.U32 R6, RZ, RZ, UR6 ;  /* 0x00000006ff067e24 */ /* 0x000fe2000f8e00ff */
[----:B----4-:R-:W-:Y:S01]  /*5eb0*/  MOV R11, UR5 ;  /* 0x00000005000b7c02 */ /* 0x010fe20008000f00 */
[----:B------:R-:W-:Y:S02]  /*5ec0*/  IMAD.U32 R10, RZ, RZ, UR4 ;  /* 0x00000004ff0a7e24 */ /* 0x000fe4000f8e00ff */
[----:B------:R-:W-:Y:S07]  /*5ed0*/  LEPC R20, `(.L_x_112) ;  /* 0x000000001014794e */ /* 0x000fee0000000000 */
[----:B---3-5:R-:W-:Y:S05]  /*5ee0*/  CALL.ABS.NOINC R2 ;  /* 0x0000000002007343 */ /* 0x028fea0003c00000 */
.L_x_112:
[----:B------:R-:W-:Y:S01]  /*5ef0*/  LOP3.LUT P0, RZ, R111, 0x1b0, RZ, 0xc0, !PT ;  /* 0x000001b06fff7812 */ /* 0x000fe2000780c0ff */
[----:B------:R-:W-:Y:S11]  /*5f00*/  BSSY.RECONVERGENT B6, `(.L_x_113) ;  /* 0x0000013000067945 */ /* 0x000ff60003800200 */
[----:B------:R-:W-:Y:S01]  /*5f10*/  @!UPT UIADD3 URZ, UPT, UPT, URZ, URZ, URZ ;  /* 0x000000fffffff290 */ /* 0x000fe2000fffe0ff */
[----:B------:R-:W-:Y:S05]  /*5f20*/  @!P0 BRA `(.L_x_114) ;  /* 0x0000000000408947 */ /* 0x000fea0003800000 */
        /* <DEDUP_REMOVED lines=16> */
.L_x_114:
[----:B------:R-:W-:Y:S05]  /*6030*/  BSYNC.RECONVERGENT B6 ;  /* 0x0000000000067941 */ /* 0x000fea0003800200 */
.L_x_113:
[----:B------:R-:W-:Y:S01]  /*6040*/  ISETP.NE.U32.AND P3, PT, R88, RZ, PT ;  /* 0x000000ff5800720c */ /* 0x000fe20003f65070 */
[----:B------:R-:W-:Y:S01]  /*6050*/  UISETP.NE.AND UP1, UPT, UR44, URZ, UPT ;  /* 0x000000ff2c00728c */ /* 0x000fe2000bf25270 */
[----:B------:R-:W-:Y:S02]  /*6060*/  ISETP.NE.U32.AND P4, PT, R84, RZ, PT ;  /* 0x000000ff5400720c */ /* 0x000fe40003f85070 */
[----:B------:R-:W-:Y:S02]  /*6070*/  ISETP.NE.AND.EX P3, PT, R89, RZ, PT, P3 ;  /* 0x000000ff5900720c */ /* 0x000fe40003f65330 */
[----:B------:R-:W-:Y:S02]  /*6080*/  PLOP3.LUT P1, PT, PT, PT, PT, 0x8, 0x80 ;  /* 0x000000000080781c */ /* 0x000fe40003f2e170 */
[----:B------:R-:W-:Y:S02]  /*6090*/  PLOP3.LUT P0, PT, PT, PT, UP1, 0x80, 0x8 ;  /* 0x000000000008781c */ /* 0x000fe40003f0f018 */
[----:B------:R-:W-:Y:S02]  /*60a0*/  ISETP.NE.AND.EX P4, PT, R85, RZ, PT, P4 ;  /* 0x000000ff5500720c */ /* 0x000fe40003f85340 */
[----:B------:R-:W1:Y:S09]  /*60b0*/  @UP1 LDCU.64 UR4, c[0x0][0x888] ;  /* 0x00011100ff0417ac */ /* 0x000e720008000a00 */
[----:B------:R-:W-:Y:S01]  /*60c0*/  @P0 PLOP3.LUT P1, PT, P3, PT, PT, 0x80, 0x8 ;  /* 0x000000000008081c */ /* 0x000fe20001f2f070 */
[----:B-1----:R-:W-:Y:S04]  /*60d0*/  @UP1 UISETP.NE.U32.AND UP0, UPT, UR4, URZ, UPT ;  /* 0x000000ff0400128c */ /* 0x002fe8000bf05070 */
[----:B------:R-:W-:Y:S04]  /*60e0*/  @UP1 UISETP.NE.AND.EX UP0, UPT, UR5, URZ, UPT, UP0 ;  /* 0x000000ff0500128c */ /* 0x000fe8000bf05300 */
[----:B------:R-:W-:Y:S01]  /*60f0*/  @UP1 USEL UR4, URZ, 0xffffffff, UP0 ;  /* 0xffffffffff041887 */ /* 0x000fe20008000000 */
[----:B------:R-:W-:Y:S11]  /*6100*/  @!P3 BRA `(.L_x_115) ;  /* 0x00000000002cb947 */ /* 0x000ff60003800000 */
[----:B------:R-:W-:Y:S01]  /*6110*/  ISETP.NE.U32.AND P2, PT, R86, RZ, PT ;  /* 0x000000ff5600720c */ /* 0x000fe20003f45070 */
[----:B------:R-:W-:Y:S03]  /*6120*/  IMAD.MOV.U32 R95, RZ, RZ, 0x1 ;  /* 0x00000001ff5f7424 */ /* 0x000fe600078e00ff */
[----:B------:R-:W-:Y:S11]  /*6130*/  ISETP.NE.AND.EX P2, PT, R87, RZ, PT, P2 ;  /* 0x000000ff5700720c */ /* 0x000ff60003f45320 */
[----:B------:R-:W-:Y:S02]  /*6140*/  @!UPT UIADD3 URZ, UPT, UPT, URZ, URZ, URZ ;  /* 0x000000fffffff290 */ /* 0x000fe4000fffe0ff */
[----:B------:R-:W1:Y:S01]  /*6150*/  @P2 LDC.64 R2, c[0x0][0x888] ;  /* 0x00022200ff022b82 */ /* 0x000e620000000a00 */
[----:B------:R-:W-:Y:S04]  /*6160*/  @P2 IMAD R0, R88, UR36, RZ ;  /* 0x0000002458002c24 */ /* 0x000fe8000f8e02ff */
[----:B-1----:R-:W-:Y:S04]  /*6170*/  @P2 IMAD.WIDE R2, R0, 0x4, R2 ;  /* 0x0000000400022825 */ /* 0x002fe800078e0202 */
[----:B------:R-:W-:Y:S01]  /*6180*/  HFMA2 R0, -RZ, RZ, 0, 5.9604644775390625e-08 ;  /* 0x00000001ff007431 */ /* 0x000fe200000001ff */
[----:B-----5:R1:W5:Y:S04]  /*6190*/  @P2 LDG.E R49, desc[UR40][R2.64] ;  /* 0x0000002802312981 */ /* 0x020368000c1e1900 */
[----:B------:R-:W-:Y:S01]  /*61a0*/  @!P2 PRMT R95, R0, 0x7610, R95 ;  /* 0x00007610005fa816 */ /* 0x000fe2000000005f */
[----:B-1----:R-:W2:Y:S06]  /*61b0*/  @!P2 LDC R49, c[0x0][0x880] ;  /* 0x00022000ff31ab82 */ /* 0x002eac0000000800 */
.L_x_115:
[----:B------:R-:W-:Y:S05]  /*61c0*/  @!P4 BRA `(.L_x_116) ;  /* 0x000000000020c947 */ /* 0x000fea0003800000 */
[----:B------:R-:W-:Y:S04]  /*61d0*/  ISETP.NE.U32.AND P2, PT, R82, RZ, PT ;  /* 0x000000ff5200720c */ /* 0x000fe80003f45070 */
[----:B------:R-:W-:Y:S11]  /*61e0*/  ISETP.NE.AND.EX P2, PT, R83, RZ, PT, P2 ;  /* 0x000000ff5300720c */ /* 0x000ff60003f45320 */
[----:B------:R-:W-:Y:S02]  /*61f0*/  @!UPT UIADD3 URZ, UPT, UPT, URZ, URZ, URZ ;  /* 0x000000fffffff290 */ /* 0x000fe4000fffe0ff */
[----:B------:R-:W1:Y:S01]  /*6200*/  @P2 LDC.64 R2, c[0x0][0x8a8] ;  /* 0x00022a00ff022b82 */ /* 0x000e620000000a00 */
[----:B------:R-:W-:Y:S04]  /*6210*/  @P2 IMAD R0, R84, UR36, RZ ;  /* 0x0000002454002c24 */ /* 0x000fe8000f8e02ff */
[----:B-1----:R-:W-:Y:S05]  /*6220*/  @P2 IMAD.WIDE R2, R0, 0x4, R2 ;  /* 0x0000000400022825 */ /* 0x002fea00078e0202 */
[----:B-----5:R1:W5:Y:S02]  /*6230*/  @P2 LDG.E R46, desc[UR40][R2.64] ;  /* 0x00000028022e2981 */ /* 0x020364000c1e1900 */
[----:B-1----:R-:W3:Y:S02]  /*6240*/  @!P2 LDC R46, c[0x0][0x8a0] ;  /* 0x00022800ff2eab82 */ /* 0x002ee40000000800 */
.L_x_116:
[----:B--2--5:R-:W-:Y:S01]  /*6250*/  @P0 FSETP.NEU.AND P4, PT, R49, RZ, PT ;  /* 0x000000ff3100020b */ /* 0x024fe20003f8d000 */
[----:B------:R-:W-:Y:S01]  /*6260*/  IMAD.U32 R0, RZ, RZ, UR4 ;  /* 0x00000004ff007e24 */ /* 0x000fe2000f8e00ff */
[----:B------:R-:W-:Y:S01]  /*6270*/  @P0 LOP3.LUT P2, RZ, R95, 0xff, RZ, 0xc0, !PT ;  /* 0x000000ff5fff0812 */ /* 0x000fe2000784c0ff */
[----:B------:R-:W-:Y:S01]  /*6280*/  BSSY B1, `(.L_x_117) ;  /* 0x0000034000017945 */ /* 0x000fe20003800000 */
[----:B------:R-:W-:Y:S01]  /*6290*/  @P0 SEL R3, RZ, 0xffffffff, P4 ;  /* 0xffffffffff030807 */ /* 0x000fe20002000000 */
[C---:B------:R-:W-:Y:S01]  /*62a0*/  IMAD R32, R44.reuse, 0x20, R47 ;  /* 0x000000202c207824 */ /* 0x040fe200078e022f */
[----:B------:R-:W-:Y:S02]  /*62b0*/  LEA R113, R44, UR43, 0x3 ;  /* 0x0000002b2c717c11 */ /* 0x000fe4000f8e18ff */
[----:B------:R-:W-:Y:S02]  /*62c0*/  CS2R R54, SRZ ;  /* 0x0000000000367805 */ /* 0x000fe4000001ff00 */
[----:B------:R-:W-:Y:S02]  /*62d0*/  @P1 SEL R3, R0, R3, !P2 ;  /* 0x0000000300031207 */ /* 0x000fe40005000000 */
[----:B------:R-:W-:Y:S02]  /*62e0*/  CS2R R52, SRZ ;  /* 0x0000000000347805 */ /* 0x000fe4000001ff00 */
[----:B------:R-:W-:Y:S02]  /*62f0*/  SHF.L.U32 R2, R110, 0x1f, RZ ;  /* 0x0000001f6e027819 */ /* 0x000fe400000006ff */
[----:B------:R-:W-:Y:S02]  /*6300*/  CS2R R58, SRZ ;  /* 0x00000000003a7805 */ /* 0x000fe4000001ff00 */
[----:B------:R-:W-:Y:S02]  /*6310*/  @P0 LOP3.LUT R3, R3, 0x1, RZ, 0xc0, !PT ;  /* 0x0000000103030812 */ /* 0x000fe400078ec0ff */
[----:B------:R-:W-:Y:S02]  /*6320*/  CS2R R56, SRZ ;  /* 0x0000000000387805 */ /* 0x000fe4000001ff00 */
[----:B------:R-:W-:Y:S02]  /*6330*/  PLOP3.LUT P5, PT, PT, PT, PT, 0x8, 0x80 ;  /* 0x000000000080781c */ /* 0x000fe40003fae170 */
[----:B------:R-:W-:Y:S11]  /*6340*/  ISETP.NE.U32.OR P1, PT, R3, 0x1, !P0 ;  /* 0x000000010300780c */ /* 0x000ff60004725470 */
[----:B------:R-:W-:Y:S02]  /*6350*/  @!UPT UIADD3 URZ, UPT, UPT, URZ, URZ, URZ ;  /* 0x000000fffffff290 */ /* 0x000fe4000fffe0ff */
[----:B------:R-:W-:Y:S04]  /*6360*/  @P1 SHF.L.U32 R4, R108, 0x1f, RZ ;  /* 0x0000001f6c041819 */ /* 0x000fe800000006ff */
[----:B------:R-:W1:Y:S01]  /*6370*/  @P1 SYNCS.PHASECHK.TRANS64.TRYWAIT P0, [UR43+0x120], R4 ;  /* 0x00012004ff0015a7 */ /* 0x000e62000800112b */
[----:B------:R2:W4:Y:S01]  /*6380*/  SYNCS.PHASECHK.TRANS64.TRYWAIT P4, [R113+URZ+0x160], R2 ;  /* 0x00016002710075a7 */ /* 0x00052200080811ff */
[----:B-1----:R-:W-:Y:S01]  /*6390*/  @P1 PLOP3.LUT P5, PT, P0, PT, PT, 0x8, 0x80 ;  /* 0x000000000080181c */ /* 0x002fe200007ae170 */
[----:B------:R-:W-:Y:S01]  /*63a0*/  @!UPT UIADD3 URZ, UPT, UPT, URZ, URZ, URZ ;  /* 0x000000fffffff290 */ /* 0x000fe2000fffe0ff */
[----:B--2-4-:R-:W-:Y:S11]  /*63b0*/  @!P1 BRA `(.L_x_118) ;  /* 0x0000000000809947 */ /* 0x014ff60003800000 */
[----:B------:R-:W-:Y:S01]  /*63c0*/  ISETP.NE.U32.AND P0, PT, RZ, UR38, PT ;  /* 0x00000026ff007c0c */ /* 0x000fe2000bf05070 */
[----:B------:R-:W-:Y:S01]  /*63d0*/  BSSY B0, `(.L_x_119) ;  /* 0x0000012000007945 */ /* 0x000fe20003800000 */
[----:B------:R-:W-:Y:S02]  /*63e0*/  FSETP.NEU.AND P2, PT, R49, RZ, PT ;  /* 0x000000ff3100720b */ /* 0x000fe40003f4d000 */
[----:B------:R-:W-:Y:S02]  /*63f0*/  CS2R R58, SRZ ;  /* 0x00000000003a7805 */ /* 0x000fe4000001ff00 */
[----:B------:R-:W-:Y:S02]  /*6400*/  ISETP.NE.AND.EX P0, PT, RZ, UR39, PT, P0 ;  /* 0x00000027ff007c0c */ /* 0x000fe4000bf05300 */
[----:B------:R-:W-:Y:S02]  /*6410*/  CS2R R56, SRZ ;  /* 0x0000000000387805 */ /* 0x000fe4000001ff00 */
[----:B------:R-:W-:Y:S02]  /*6420*/  LOP3.LUT P1, RZ, R95, 0xff, RZ, 0xc0, !PT ;  /* 0x000000ff5fff7812 */ /* 0x000fe4000782c0ff */
[----:B------:R-:W-:Y:S02]  /*6430*/  CS2R R54, SRZ ;  /* 0x0000000000367805 */ /* 0x000fe4000001ff00 */
[----:B------:R-:W-:Y:S02]  /*6440*/  SEL R0, RZ, 0xffffffff, P2 ;  /* 0xffffffffff007807 */ /* 0x000fe40001000000 */
[----:B------:R-:W-:Y:S02]  /*6450*/  CS2R R52, SRZ ;  /* 0x0000000000347805 */ /* 0x000fe4000001ff00 */
[----:B------:R-:W-:Y:S04]  /*6460*/  SEL R3, RZ, 0xffffffff, P0 ;  /* 0xffffffffff037807 */ /* 0x000fe80000000000 */
[----:B------:R-:W-:Y:S04]  /*6470*/  @P3 SEL R0, R3, R0, !P1 ;  /* 0x0000000003003207 */ /* 0x000fe80004800000 */
[----:B------:R-:W-:Y:S04]  /*6480*/  LOP3.LUT R0, R0, 0x1, RZ, 0xc0, !PT ;  /* 0x0000000100007812 */ /* 0x000fe800078ec0ff */
[----:B------:R-:W-:Y:S01]  /*6490*/  ISETP.NE.U32.AND P0, PT, R0, 0x1, PT ;  /* 0x000000010000780c */ /* 0x000fe20003f05070 */
[----:B------:R-:W-:Y:S01]  /*64a0*/  @!UPT UIADD3 URZ, UPT, UPT, URZ, URZ, URZ ;  /* 0x000000fffffff290 */ /* 0x000fe2000fffe0ff */
[----:B------:R-:W-:Y:S11]  /*64b0*/  @!P5 BRA `(.L_x_120) ;  /* 0x00000000000cd947 */ /* 0x000ff60003800000 */
[----:B------:R-:W-:Y:S04]  /*64c0*/  SHF.L.U32 R3, R108, 0x1f, RZ ;  /* 0x0000001f6c037819 */ /* 0x000fe800000006ff */
[----:B------:R-:W1:Y:S02]  /*64d0*/  SYNCS.PHASECHK.TRANS64.TRYWAIT P1, [UR43+0x120], R3 ;  /* 0x00012003ff0075a7 */ /* 0x000e64000802112b */
[----:B-1----:R-:W-:Y:S05]  /*64e0*/  @!P1 BRA `(.L_x_121) ;  /* 0x0000001800ec9947 */ /* 0x002fea0003800000 */
.L_x_120:
[----:B------:R-:W-:Y:S05]  /*64f0*/  BSYNC B0 ;  /* 0x0000000000007941 */ /* 0x000fea0003800000 */
.L_x_119:
[----:B------:R2:W4:Y:S01]  /*6500*/  @P0 LDS.128 R56, [R105+UR43+0x200] ;  /* 0x0002002b69380984 */ /* 0x0005220008000c00 */
[----:B------:R-:W-:Y:S01]  /*6510*/  UIADD3 UR4, UPT, UPT, UR43, 0x128, URZ ;  /* 0x000001282b047890 */ /* 0x000fe2000fffe0ff */
[----:B------:R-:W-:Y:S02]  /*6520*/  LOP3.LUT R108, R108, 0x1, RZ, 0x3c, !PT ;  /* 0x000000016c6c7812 */ /* 0x000fe400078e3cff */
[----:B------:R2:W1:Y:S01]  /*6530*/  @P0 LDS.128 R52, [R104+0x10] ;  /* 0x0000100068340984 */ /* 0x0004620000000c00 */
[----:B------:R-:W-:Y:S01]  /*6540*/  UPRMT UR4, UR37, 0x654, UR4 ;  /* 0x0000065425047896 */ /* 0x000fe20008000004 */
[----:B------:R-:W-:Y:S01]  /*6550*/  @!PT LDS RZ, [RZ] ;  /* 0x00000000fffff984 */ /* 0x000fe20000000800 */
[----:B------:R-:W-:Y:S01]  /*6560*/  @!PT LDS RZ, [RZ] ;  /* 0x00000000fffff984 */ /* 0x000fe20000000800 */
[----:B------:R-:W-:Y:S01]  /*6570*/  @!PT LDS RZ, [RZ] ;  /* 0x00000000fffff984 */ /* 0x000fe20000000800 */
[----:B------:R-:W-:Y:S01]  /*6580*/  @!PT LDS RZ, [RZ] ;  /* 0x00000000fffff984 */ /* 0x000fe20000000800 */
[----:B------:R5:W-:Y:S06]  /*6590*/  MEMBAR.ALL.CTA ;  /* 0x0000000000007992 */ /* 0x000bec0000008000 */
[----:B-----5:R-:W5:Y:S02]  /*65a0*/  FENCE.VIEW.ASYNC.S ;  /* 0x00000000000073c6 */ /* 0x020f640000000000 */
[----:B-----5:R-:W-:Y:S03]  /*65b0*/  SYNCS.ARRIVE.TRANS64.RED.A1T0 RZ, [UR4], RZ ;  /* 0x000000ffffff79a7 */ /* 0x020fe60008100404 */
.L_x_118:
[----:B------:R-:W-:Y:S05]  /*65c0*/  BSYNC B1 ;  /* 0x0000000000017941 */ /* 0x000fea0003800000 */
.L_x_117:
[----:B-1----:R-:W-:Y:S04]  /*65d0*/  SHF.R.U32.HI R3, RZ, 0x15, R32 ;  /* 0x00000015ff037819 */ /* 0x002fe80000011620 */
[----:B------:R-:W-:Y:S01]  /*65e0*/  LOP3.LUT P0, RZ, R3, 0x3, R106, 0x48, !PT ;  /* 0x0000000303ff7812 */ /* 0x000fe2000780486a */
[----:B------:R-:W-:Y:S01]  /*65f0*/  @!UPT UIADD3 URZ, UPT, UPT, URZ, URZ, URZ ;  /* 0x000000fffffff290 */ /* 0x000fe2000fffe0ff */
[----:B------:R-:W-:Y:S11]  /*6600*/  @P4 BRA `(.L_x_122) ;  /* 0x0000000000084947 */ /* 0x000ff60003800000 */
[----:B------:R-:W1:Y:S02]  /*6610*/  SYNCS.PHASECHK.TRANS64.TRYWAIT P1, [R113+URZ+0x160], R2 ;  /* 0x00016002710075a7 */ /* 0x000e6400080211ff */
[----:B-1----:R-:W-:Y:S05]  /*6620*/  @!P1 BRA `(.L_x_123) ;  /* 0x0000001800b49947 */ /* 0x002fea0003800000 */
.L_x_122:
[----:B------:R-:W-:Y:S05]  /*6630*/  @!P0 BRA `(.L_x_124) ;  /* 0x0000000000408947 */ /* 0x000fea0003800000 */
[----:B------:R-:W1:Y:S01]  /*6640*/  LDCU.64 UR8, c[0x4][0x70] ;  /* 0x01000e00ff0877ac */ /* 0x000e620008000a00 */
[----:B------:R-:W-:Y:S01]  /*6650*/  MOV R3, 0x0 ;  /* 0x0000000000037802 */ /* 0x000fe20000000f00 */
[----:B------:R-:W-:Y:S02]  /*6660*/  HFMA2 R12, -RZ, RZ, 0, 5.9604644775390625e-08 ;  /* 0x00000001ff0c7431 */ /* 0x000fe400000001ff */
[----:B------:R-:W-:Y:S02]  /*6670*/  IMAD.MOV.U32 R8, RZ, RZ, 0x192 ;  /* 0x00000192ff087424 */ /* 0x000fe400078e00ff */
[----:B------:R-:W-:Y:S01]  /*6680*/  IMAD.MOV.U32 R13, RZ, RZ, RZ ;  /* 0x000000ffff0d7224 */ /* 0x000fe200078e00ff */
[----:B------:R-:W5:Y:S01]  /*6690*/  LDCU.64 UR6, c[0x4][0x78] ;  /* 0x01000f00ff0677ac */ /* 0x000f620008000a00 */
[----:B------:R-:W2:Y:S01]  /*66a0*/  LDC.64 R2, c[0x4][R3] ;  /* 0x0100000003027b82 */ /* 0x000ea20000000a00 */
[----:B------:R-:W3:Y:S01]  /*66b0*/  LDCU.64 UR4, c[0x4][0x10] ;  /* 0x01000200ff0477ac */ /* 0x000ee20008000a00 */
[----:B-1----:R-:W-:Y:S01]  /*66c0*/  MOV R5, UR9 ;  /* 0x0000000900057c02 */ /* 0x002fe20008000f00 */
[----:B------:R-:W-:Y:S01]  /*66d0*/  IMAD.U32 R4, RZ, RZ, UR8 ;  /* 0x00000008ff047e24 */ /* 0x000fe2000f8e00ff */
[----:B-----5:R-:W-:Y:S01]  /*66e0*/  MOV R7, UR7 ;  /* 0x0000000700077c02 */ /* 0x020fe20008000f00 */
[----:B------:R-:W-:Y:S01]  /*66f0*/  IMAD.U32 R6, RZ, RZ, UR6 ;  /* 0x00000006ff067e24 */ /* 0x000fe2000f8e00ff */
[----:B---3--:R-:W-:Y:S01]  /*6700*/  MOV R11, UR5 ;  /* 0x00000005000b7c02 */ /* 0x008fe20008000f00 */
[----:B------:R-:W-:Y:S02]  /*6710*/  IMAD.U32 R10, RZ, RZ, UR4 ;  /* 0x00000004ff0a7e24 */ /* 0x000fe4000f8e00ff */
[----:B------:R-:W-:Y:S07]  /*6720*/  LEPC R20, `(.L_x_124) ;  /* 0x000000001014794e */ /* 0x000fee0000000000 */
[----:B--2-4-:R-:W-:Y:S05]  /*6730*/  CALL.ABS.NOINC R2 ;  /* 0x0000000002007343 */ /* 0x014fea0003c00000 */
.L_x_124:
[----:B------:R-:W-:Y:S01]  /*6740*/  LOP3.LUT P0, RZ, R103, 0x60, RZ, 0xc0, !PT ;  /* 0x0000006067ff7812 */ /* 0x000fe2000780c0ff */
[----:B------:R-:W-:Y:S05]  /*6750*/  WARPSYNC.ALL ;  /* 0x0000000000007948 */ /* 0x000fea0003800000 */
[----:B------:R-:W-:Y:S01]  /*6760*/  R2UR UR4, R32 ;  /* 0x00000000200472ca */ /* 0x000fe200000e0000 */
[----:B------:R-:W-:Y:S01]  /*6770*/  BSSY.RECONVERGENT B0, `(.L_x_125) ;  /* 0x000009e000007945 */ /* 0x000fe20003800200 */
[-C--:B----4-:R-:W-:Y:S02]  /*6780*/  F2FP.F16.E4M3.UNPACK_B R50, R56.reuse ;  /* 0x00000038ff32723e */ /* 0x090fe400020006ff */
[----:B------:R-:W-:Y:S02]  /*6790*/  F2FP.F16.E4M3.UNPACK_B R63, R56.H1 ;  /* 0x00000038ff3f723e */ /* 0x000fe400030006ff */
[-C--:B------:R-:W-:Y:S01]  /*67a0*/  F2FP.F16.E4M3.UNPACK_B R56, R57.reuse ;  /* 0x00000039ff38723e */ /* 0x080fe200020006ff */
[--C-:B------:R-:W-:Y:S01]  /*67b0*/  HADD2.F32 R48, -RZ, R50.reuse.H0_H0 ;  /* 0x20000032ff307230 */ /* 0x100fe20000004100 */
[----:B------:R-:W-:Y:S01]  /*67c0*/  F2FP.F16.E4M3.UNPACK_B R57, R57.H1 ;  /* 0x00000039ff39723e */ /* 0x000fe200030006ff */
[----:B------:R-:W-:Y:S01]  /*67d0*/  HADD2.F32 R50, -RZ, R50.H1_H1 ;  /* 0x30000032ff327230 */ /* 0x000fe20000004100 */
[-C--:B------:R-:W-:Y:S01]  /*67e0*/  F2FP.F16.E4M3.UNPACK_B R66, R52.reuse ;  /* 0x00000034ff42723e */ /* 0x080fe200020006ff */
[--C-:B------:R-:W-:Y:S01]  /*67f0*/  HADD2.F32 R51, -RZ, R63.reuse.H0_H0 ;  /* 0x2000003fff337230 */ /* 0x100fe20000004100 */
[----:B------:R-:W-:Y:S01]  /*6800*/  F2FP.F16.E4M3.UNPACK_B R68, R52.H1 ;  /* 0x00000034ff44723e */ /* 0x000fe200030006ff */
[----:B------:R-:W1:Y:S01]  /*6810*/  LDTM.x32 R4, tmem[UR4] ;  /* 0x00000004000479ee */ /* 0x000e6200082c0000 */
[----:B------:R-:W-:Y:S01]  /*6820*/  NOP ;  /* 0x0000000000007918 */ /* 0x000fe20000000000 */
[----:B------:R-:W-:Y:S01]  /*6830*/  IADD3 R113, PT, PT, R113, 0x180, RZ ;  /* 0x0000018071717810 */ /* 0x000fe20007ffe0ff */
[--C-:B------:R-:W-:Y:S01]  /*6840*/  HADD2.F32 R65, -RZ, R66.reuse.H0_H0 ;  /* 0x20000042ff417230 */ /* 0x100fe20000004100 */
[----:B------:R-:W-:Y:S01]  /*6850*/  F2FP.F16.E4M3.UNPACK_B R61, R58 ;  /* 0x0000003aff3d723e */ /* 0x000fe200020006ff */
[----:B------:R-:W-:Y:S01]  /*6860*/  HADD2.F32 R66, -RZ, R66.H1_H1 ;  /* 0x30000042ff427230 */ /* 0x000fe20000004100 */
[----:B------:R-:W-:Y:S01]  /*6870*/  LOP3.LUT R113, R113, 0xfefffff8, RZ, 0xc0, !PT ;  /* 0xfefffff871717812 */ /* 0x000fe200078ec0ff */
[----:B------:R-:W-:Y:S01]  /*6880*/  HADD2.F32 R52, -RZ, R63.H1_H1 ;  /* 0x3000003fff347230 */ /* 0x000fe20000004100 */
[-C--:B------:R-:W-:Y:S01]  /*6890*/  F2FP.F16.E4M3.UNPACK_B R70, R53.reuse ;  /* 0x00000035ff46723e */ /* 0x080fe200020006ff */
[----:B------:R-:W-:Y:S01]  /*68a0*/  HADD2.F32 R67, -RZ, R68.H0_H0 ;  /* 0x20000044ff437230 */ /* 0x000fe20000004100 */
[----:B-1----:R1:W-:Y:S01]  /*68b0*/  SYNCS.ARRIVE.TRANS64.RED.A1T0 RZ, [R113+URZ], RZ ;  /* 0x000000ff71ff79a7 */ /* 0x0023e200081004ff */
[----:B------:R-:W-:Y:S01]  /*68c0*/  F2FP.F16.E4M3.UNPACK_B R72, R53.H1 ;  /* 0x00000035ff48723e */ /* 0x000fe200030006ff */
[----:B------:R-:W-:Y:S01]  /*68d0*/  HADD2.F32 R53, -RZ, R56.H0_H0 ;  /* 0x20000038ff357230 */ /* 0x000fe20000004100 */
[-C--:B------:R-:W-:Y:S01]  /*68e0*/  F2FP.F16.E4M3.UNPACK_B R74, R54.reuse ;  /* 0x00000036ff4a723e */ /* 0x080fe200020006ff */
[----:B------:R-:W-:Y:S01]  /*68f0*/  HADD2.F32 R69, -RZ, R70.H0_H0 ;  /* 0x20000046ff457230 */ /* 0x000fe20000004100 */
[----:B------:R-:W-:Y:S01]  /*6900*/  F2FP.F16.E4M3.UNPACK_B R76, R54.H1 ;  /* 0x00000036ff4c723e */ /* 0x000fe200030006ff */
[----:B------:R-:W-:Y:S01]  /*6910*/  HADD2.F32 R54, -RZ, R56.H1_H1 ;  /* 0x30000038ff367230 */ /* 0x000fe20000004100 */
[----:B------:R-:W-:Y:S01]  /*6920*/  F2FP.F16.E4M3.UNPACK_B R60, R58.H1 ;  /* 0x0000003aff3c723e */ /* 0x000fe200030006ff */
[----:B------:R-:W-:Y:S01]  /*6930*/  HADD2.F32 R58, -RZ, R61.H1_H1 ;  /* 0x3000003dff3a7230 */ /* 0x000fe20000004100 */
[----:B------:R-:W-:Y:S01]  /*6940*/  F2FP.F16.E4M3.UNPACK_B R78, R55 ;  /* 0x00000037ff4e723e */ /* 0x000fe200020006ff */
[----:B------:R-:W-:Y:S01]  /*6950*/  HADD2.F32 R71, -RZ, R70.H1_H1 ;  /* 0x30000046ff477230 */ /* 0x000fe20000004100 */
[----:B------:R-:W-:Y:S01]  /*6960*/  F2FP.F16.E4M3.UNPACK_B R62, R59 ;  /* 0x0000003bff3e723e */ /* 0x000fe200020006ff */
[--C-:B------:R-:W-:Y:S01]  /*6970*/  HADD2.F32 R73, -RZ, R74.reuse.H0_H0 ;  /* 0x2000004aff497230 */ /* 0x100fe20000004100 */
[----:B------:R-:W-:Y:S01]  /*6980*/  F2FP.F16.E4M3.UNPACK_B R80, R55.H1 ;  /* 0x00000037ff50723e */ /* 0x000fe200030006ff */
[C---:B---3--:R-:W-:Y:S01]  /*6990*/  FMUL R4, R46.reuse, R4 ;  /* 0x000000042e047220 */ /* 0x048fe20000400000 */
[C---:B------:R-:W-:Y:S01]  /*69a0*/  FMUL R5, R46.reuse, R5 ;  /* 0x000000052e057220 */ /* 0x040fe20000400000 */
[C---:B------:R-:W-:Y:S01]  /*69b0*/  FMUL R8, R46.reuse, R8 ;  /* 0x000000082e087220 */ /* 0x040fe20000400000 */
[C---:B------:R-:W-:Y:S01]  /*69c0*/  FMUL R9, R46.reuse, R9 ;  /* 0x000000092e097220 */ /* 0x040fe20000400000 */
[C---:B------:R-:W-:Y:S01]  /*69d0*/  FFMA R4, R49.reuse, R48, R4 ;  /* 0x0000003031047223 */ /* 0x040fe20000000004 */
[C---:B------:R-:W-:Y:S01]  /*69e0*/  FFMA R5, R49.reuse, R50, R5 ;  /* 0x0000003231057223 */ /* 0x040fe20000000005 */
[C---:B------:R-:W-:Y:S01]  /*69f0*/  FMUL R12, R46.reuse, R12 ;  /* 0x0000000c2e0c7220 */ /* 0x040fe20000400000 */
[C---:B------:R-:W-:Y:S01]  /*6a00*/  FMUL R13, R46.reuse, R13 ;  /* 0x0000000d2e0d7220 */ /* 0x040fe20000400000 */
[C---:B------:R-:W-:Y:S01]  /*6a10*/  FMUL R16, R46.reuse, R16 ;  /* 0x000000102e107220 */ /* 0x040fe20000400000 */
[C---:B------:R-:W-:Y:S01]  /*6a20*/  FMUL R17, R46.reuse, R17 ;  /* 0x000000112e117220 */ /* 0x040fe20000400000 */
[C---:B------:R-:W-:Y:S01]  /*6a30*/  FMUL R20, R46.reuse, R20 ;  /* 0x000000142e147220 */ /* 0x040fe20000400000 */
[C---:B------:R-:W-:Y:S01]  /*6a40*/  FMUL R21, R46.reuse, R21 ;  /* 0x000000152e157220 */ /* 0x040fe20000400000 */
[C---:B------:R-:W-:Y:S01]  /*6a50*/  FMUL R0, R46.reuse, R24 ;  /* 0x000000182e007220 */ /* 0x040fe20000400000 */
[C---:B------:R-:W-:Y:S01]  /*6a60*/  FMUL R2, R46.reuse, R25 ;  /* 0x000000192e027220 */ /* 0x040fe20000400000 */
[----:B------:R-:W-:Y:S02]  /*6a70*/  HADD2.F32 R74, -RZ, R74.H1_H1 ;  /* 0x3000004aff4a7230 */ /* 0x000fe40000004100 */
[C---:B------:R-:W-:Y:S01]  /*6a80*/  FMUL R24, R46.reuse, R28 ;  /* 0x0000001c2e187220 */ /* 0x040fe20000400000 */
[C---:B------:R-:W-:Y:S01]  /*6a90*/  FMUL R25, R46.reuse, R29 ;  /* 0x0000001d2e197220 */ /* 0x040fe20000400000 */
[--C-:B------:R-:W-:Y:S02]  /*6aa0*/  HADD2.F32 R77, -RZ, R78.reuse.H0_H0 ;  /* 0x2000004eff4d7230 */ /* 0x100fe40000004100 */
[C---:B------:R-:W-:Y:S01]  /*6ab0*/  FMUL R28, R46.reuse, R32 ;  /* 0x000000202e1c7220 */ /* 0x040fe20000400000 */
[----:B------:R-:W-:Y:S02]  /*6ac0*/  HADD2.F32 R78, -RZ, R78.H1_H1 ;  /* 0x3000004eff4e7230 */ /* 0x000fe40000004100 */
[C---:B------:R-:W-:Y:S01]  /*6ad0*/  FMUL R29, R46.reuse, R33 ;  /* 0x000000212e1d7220 */ /* 0x040fe20000400000 */
[C---:B------:R-:W-:Y:S01]  /*6ae0*/  FMUL R6, R46.reuse, R6 ;  /* 0x000000062e067220 */ /* 0x040fe20000400000 */
[C---:B------:R-:W-:Y:S01]  /*6af0*/  FMUL R7, R46.reuse, R7 ;  /* 0x000000072e077220 */ /* 0x040fe20000400000 */
[--C-:B------:R-:W-:Y:S02]  /*6b00*/  HADD2.F32 R55, -RZ, R57.reuse.H0_H0 ;  /* 0x20000039ff377230 */ /* 0x100fe40000004100 */
[C---:B------:R-:W-:Y:S01]  /*6b10*/  FMUL R10, R46.reuse, R10 ;  /* 0x0000000a2e0a7220 */ /* 0x040fe20000400000 */
[C---:B------:R-:W-:Y:S01]  /*6b20*/  FFMA R6, R49.reuse, R51, R6 ;  /* 0x0000003331067223 */ /* 0x040fe20000000006 */
[----:B------:R-:W-:Y:S02]  /*6b30*/  HADD2.F32 R56, -RZ, R57.H1_H1 ;  /* 0x30000039ff387230 */ /* 0x000fe40000004100 */
[C---:B------:R-:W-:Y:S01]  /*6b40*/  FFMA R7, R49.reuse, R52, R7 ;  /* 0x0000003431077223 */ /* 0x040fe20000000007 */
[C---:B------:R-:W-:Y:S01]  /*6b50*/  FFMA R8, R49.reuse, R53, R8 ;  /* 0x0000003531087223 */ /* 0x040fe20000000008 */
[C---:B------:R-:W-:Y:S01]  /*6b60*/  FFMA R9, R49.reuse, R54, R9 ;  /* 0x0000003631097223 */ /* 0x040fe20000000009 */
[----:B------:R-:W-:Y:S02]  /*6b70*/  HADD2.F32 R57, -RZ, R61.H0_H0 ;  /* 0x2000003dff397230 */ /* 0x000fe40000004100 */
[----:B------:R-:W-:Y:S01]  /*6b80*/  FFMA R10, R49, R55, R10 ;  /* 0x00000037310a7223 */ /* 0x000fe2000000000a */
[----:B------:R-:W-:Y:S01]  /*6b90*/  F2FP.SATFINITE.E4M3.F32.PACK_AB_MERGE_C R96, R7, R6, RZ ;  /* 0x000000060760723e */ /* 0x000fe200048070ff */
[----:B------:R-:W-:Y:S02]  /*6ba0*/  HADD2.F32 R61, -RZ, R62.H0_H0 ;  /* 0x2000003eff3d7230 */ /* 0x000fe40000004100 */
[C---:B------:R-:W-:Y:S01]  /*6bb0*/  FMUL R11, R46.reuse, R11 ;  /* 0x0000000b2e0b7220 */ /* 0x040fe20000400000 */
[----:B------:R-:W-:Y:S01]  /*6bc0*/  F2FP.F16.E4M3.UNPACK_B R64, R59.H1 ;  /* 0x0000003bff40723e */ /* 0x000fe200030006ff */
[----:B------:R-:W-:Y:S01]  /*6bd0*/  HADD2.F32 R59, -RZ, R60.H0_H0 ;  /* 0x2000003cff3b7230 */ /* 0x000fe20000004100 */
[----:B------:R-:W-:Y:S01]  /*6be0*/  F2FP.SATFINITE.E4M3.F32.PACK_AB_MERGE_C R96, R5, R4, R96 ;  /* 0x000000040560723e */ /* 0x000fe20004807060 */
[C---:B------:R-:W-:Y:S01]  /*6bf0*/  FFMA R11, R49.reuse, R56, R11 ;  /* 0x00000038310b7223 */ /* 0x040fe2000000000b */
[C---:B------:R-:W-:Y:S01]  /*6c00*/  FFMA R12, R49.reuse, R57, R12 ;  /* 0x00000039310c7223 */ /* 0x040fe2000000000c */
[----:B------:R-:W-:Y:S01]  /*6c10*/  FFMA R13, R49, R58, R13 ;  /* 0x0000003a310d7223 */ /* 0x000fe2000000000d */
[----:B------:R-:W-:Y:S02]  /*6c20*/  HADD2.F32 R62, -RZ, R62.H1_H1 ;  /* 0x3000003eff3e7230 */ /* 0x000fe40000004100 */
[C---:B------:R-:W-:Y:S01]  /*6c30*/  FMUL R14, R46.reuse, R14 ;  /* 0x0000000e2e0e7220 */ /* 0x040fe20000400000 */
[----:B------:R-:W-:Y:S01]  /*6c40*/  HADD2.F32 R60, -RZ, R60.H1_H1 ;  /* 0x3000003cff3c7230 */ /* 0x000fe20000004100 */
[----:B------:R-:W-:Y:S01]  /*6c50*/  F2FP.SATFINITE.E4M3.F32.PACK_AB_MERGE_C R97, R11, R10, RZ ;  /* 0x0000000a0b61723e */ /* 0x000fe200048070ff */
[C---:B------:R-:W-:Y:S01]  /*6c60*/  FMUL R15, R46.reuse, R15 ;  /* 0x0000000f2e0f7220 */ /* 0x040fe20000400000 */
[--C-:B------:R-:W-:Y:S02]  /*6c70*/  HADD2.F32 R63, -RZ, R64.reuse.H0_H0 ;  /* 0x20000040ff3f7230 */ /* 0x100fe40000004100 */
[----:B------:R-:W-:Y:S01]  /*6c80*/  FFMA R14, R49, R59, R14 ;  /* 0x0000003b310e7223 */ /* 0x000fe2000000000e */
[----:B------:R-:W-:Y:S01]  /*6c90*/  F2FP.SATFINITE.E4M3.F32.PACK_AB_MERGE_C R97, R9, R8, R97 ;  /* 0x000000080961723e */ /* 0x000fe20004807061 */
[C---:B------:R-:W-:Y:S01]  /*6ca0*/  FFMA R15, R49.reuse, R60, R15 ;  /* 0x0000003c310f7223 */ /* 0x040fe2000000000f */
[C---:B------:R-:W-:Y:S01]  /*6cb0*/  FFMA R16, R49.reuse, R61, R16 ;  /* 0x0000003d31107223 */ /* 0x040fe20000000010 */
[C---:B------:R-:W-:Y:S01]  /*6cc0*/  FFMA R17, R49.reuse, R62, R17 ;  /* 0x0000003e31117223 */ /* 0x040fe20000000011 */
[----:B------:R-:W-:Y:S02]  /*6cd0*/  HADD2.F32 R64, -RZ, R64.H1_H1 ;  /* 0x30000040ff407230 */ /* 0x000fe40000004100 */
[C---:B------:R-:W-:Y:S01]  /*6ce0*/  FMUL R18, R46.reuse, R18 ;  /* 0x000000122e127220 */ /* 0x040fe20000400000 */
[C---:B------:R-:W-:Y:S01]  /*6cf0*/  FMUL R19, R46.reuse, R19 ;  /* 0x000000132e137220 */ /* 0x040fe20000400000 */
[----:B------:R-:W-:Y:S02]  /*6d00*/  HADD2.F32 R68, -RZ, R68.H1_H1 ;  /* 0x30000044ff447230 */ /* 0x000fe40000004100 */
[C---:B------:R-:W-:Y:S01]  /*6d10*/  FMUL R22, R46.reuse, R22 ;  /* 0x000000162e167220 */ /* 0x040fe20000400000 */
[C---:B------:R-:W-:Y:S01]  /*6d20*/  FFMA R18, R49.reuse, R63, R18 ;  /* 0x0000003f31127223 */ /* 0x040fe20000000012 */
[C---:B------:R-:W-:Y:S01]  /*6d30*/  FFMA R19, R49.reuse, R64, R19 ;  /* 0x0000004031137223 */ /* 0x040fe20000000013 */
[C---:B------:R-:W-:Y:S01]  /*6d40*/  FMUL R23, R46.reuse, R23 ;  /* 0x000000172e177220 */ /* 0x040fe20000400000 */
[C---:B------:R-:W-:Y:S01]  /*6d50*/  FFMA R20, R49.reuse, R65, R20 ;  /* 0x0000004131147223 */ /* 0x040fe20000000014 */
[C---:B------:R-:W-:Y:S01]  /*6d60*/  FFMA R21, R49.reuse, R66, R21 ;  /* 0x0000004231157223 */ /* 0x040fe20000000015 */
[--C-:B------:R-:W-:Y:S02]  /*6d70*/  HADD2.F32 R70, -RZ, R72.reuse.H0_H0 ;  /* 0x20000048ff467230 */ /* 0x100fe40000004100 */
[C---:B------:R-:W-:Y:S01]  /*6d80*/  FFMA R22, R49.reuse, R67, R22 ;  /* 0x0000004331167223 */ /* 0x040fe20000000016 */
[----:B------:R-:W-:Y:S02]  /*6d90*/  HADD2.F32 R72, -RZ, R72.H1_H1 ;  /* 0x30000048ff487230 */ /* 0x000fe40000004100 */
[C---:B------:R-:W-:Y:S01]  /*6da0*/  FMUL R3, R46.reuse, R26 ;  /* 0x0000001a2e037220 */ /* 0x040fe20000400000 */
        /* <DEDUP_REMOVED lines=16> */
[----:B------:R-:W-:Y:S01]  /*6eb0*/  FFMA R31, R49, R76, R31 ;  /* 0x0000004c311f7223 */ /* 0x000fe2000000001f */
[----:B------:R-:W-:Y:S01]  /*6ec0*/  FMUL R35, R46, R35 ;  /* 0x000000232e237220 */ /* 0x000fe20000400000 */
[----:B------:R-:W-:Y:S01]  /*6ed0*/  F2FP.SATFINITE.E4M3.F32.PACK_AB_MERGE_C R98, R15, R14, RZ ;  /* 0x0000000e0f62723e */ /* 0x000fe200048070ff */
[----:B------:R-:W-:Y:S01]  /*6ee0*/  FFMA R28, R49, R77, R28 ;  /* 0x0000004d311c7223 */ /* 0x000fe2000000001c */
[----:B------:R-:W-:Y:S01]  /*6ef0*/  F2FP.SATFINITE.E4M3.F32.PACK_AB_MERGE_C R99, R19, R18, RZ ;  /* 0x000000121363723e */ /* 0x000fe200048070ff */
[C---:B------:R-:W-:Y:S01]  /*6f00*/  FFMA R29, R49.reuse, R78, R29 ;  /* 0x0000004e311d7223 */ /* 0x040fe2000000001d */
[C---:B------:R-:W-:Y:S01]  /*6f10*/  FFMA R30, R49.reuse, R79, R30 ;  /* 0x0000004f311e7223 */ /* 0x040fe2000000001e */
[----:B------:R-:W-:Y:S01]  /*6f20*/  FFMA R35, R49, R80, R35 ;  /* 0x0000005031237223 */ /* 0x000fe20000000023 */
[----:B------:R-:W-:Y:S02]  /*6f30*/  F2FP.SATFINITE.E4M3.F32.PACK_AB_MERGE_C R98, R13, R12, R98 ;  /* 0x0000000c0d62723e */ /* 0x000fe40004807062 */
[----:B------:R-:W-:Y:S02]  /*6f40*/  F2FP.SATFINITE.E4M3.F32.PACK_AB_MERGE_C R99, R17, R16, R99 ;  /* 0x000000101163723e */ /* 0x000fe40004807063 */
[----:B------:R-:W-:Y:S02]  /*6f50*/  F2FP.SATFINITE.E4M3.F32.PACK_AB_MERGE_C R116, R23, R22, RZ ;  /* 0x000000161774723e */ /* 0x000fe400048070ff */
[----:B------:R-:W-:Y:S01]  /*6f60*/  F2FP.SATFINITE.E4M3.F32.PACK_AB_MERGE_C R117, R27, R3, RZ ;  /* 0x000000031b75723e */ /* 0x000fe200048070ff */
[----:B------:R3:W-:Y:S01]  /*6f70*/  STS.128 [R105+UR43+0x1200], R96 ;  /* 0x0012006069007988 */ /* 0x0007e20008000c2b */
[----:B------:R-:W-:Y:S02]  /*6f80*/  F2FP.SATFINITE.E4M3.F32.PACK_AB_MERGE_C R115, R31, R26, RZ ;  /* 0x0000001a1f73723e */ /* 0x000fe400048070ff */
[----:B------:R-:W-:Y:S02]  /*6f90*/  F2FP.SATFINITE.E4M3.F32.PACK_AB_MERGE_C R120, R35, R30, RZ ;  /* 0x0000001e2378723e */ /* 0x000fe400048070ff */
[----:B------:R-:W-:Y:S02]  /*6fa0*/  F2FP.SATFINITE.E4M3.F32.PACK_AB_MERGE_C R116, R21, R20, R116 ;  /* 0x000000141574723e */ /* 0x000fe40004807074 */
[----:B------:R-:W-:Y:S02]  /*6fb0*/  F2FP.SATFINITE.E4M3.F32.PACK_AB_MERGE_C R117, R2, R0, R117 ;  /* 0x000000000275723e */ /* 0x000fe40004807075 */
[----:B------:R-:W-:Y:S02]  /*6fc0*/  F2FP.SATFINITE.E4M3.F32.PACK_AB_MERGE_C R118, R25, R24, R115 ;  /* 0x000000181976723e */ /* 0x000fe40004807073 */
[----:B------:R-:W-:Y:S02]  /*6fd0*/  F2FP.SATFINITE.E4M3.F32.PACK_AB_MERGE_C R119, R29, R28, R120 ;  /* 0x0000001c1d77723e */ /* 0x000fe40004807078 */
[----:B-1----:R-:W-:Y:S03]  /*6fe0*/  IADD3 R113, PT, PT, R44, 0x1, RZ ;  /* 0x000000012c717810 */ /* 0x002fe60007ffe0ff */
[----:B------:R3:W-:Y:S01]  /*6ff0*/  STS.128 [R104+0x1010], R116 ;  /* 0x0010107468007388 */ /* 0x0007e20000000c00 */
[----:B------:R-:W-:Y:S01]  /*7000*/  @!PT LDS RZ, [RZ] ;  /* 0x00000000fffff984 */ /* 0x000fe20000000800 */
[----:B------:R-:W-:Y:S01]  /*7010*/  @!PT LDS RZ, [RZ] ;  /* 0x00000000fffff984 */ /* 0x000fe20000000800 */
[----:B------:R-:W-:Y:S01]  /*7020*/  @!PT LDS RZ, [RZ] ;  /* 0x00000000fffff984 */ /* 0x000fe20000000800 */
[----:B------:R-:W-:Y:S01]  /*7030*/  @!PT LDS RZ, [RZ] ;  /* 0x00000000fffff984 */ /* 0x000fe20000000800 */
[----:B------:R1:W-:Y:S07]  /*7040*/  MEMBAR.ALL.CTA ;  /* 0x0000000000007992 */ /* 0x0003ee0000008000 */
[----:B-1----:R-:W1:Y:S02]  /*7050*/  FENCE.VIEW.ASYNC.S ;  /* 0x00000000000073c6 */ /* 0x002e640000000000 */
[----:B-1----:R-:W-:Y:S06]  /*7060*/  BAR.SYNC.DEFER_BLOCKING 0x1, 0x80 ;  /* 0x0042000000007b1d */ /* 0x002fec0000010000 */
[----:B------:R-:W-:Y:S05]  /*7070*/  @P0 BRA `(.L_x_126) ;  /* 0x0000000000340947 */ /* 0x000fea0003800000 */
[----:B------:R-:W-:Y:S01]  /*7080*/  UIADD3 UR12, UPT, UPT, UR43, 0x1200, URZ ;  /* 0x000012002b0c7890 */ /* 0x000fe2000fffe0ff */
[----:B------:R-:W-:Y:S01]  /*7090*/  R2UR UR9, R94 ;  /* 0x000000005e0972ca */ /* 0x000fe200000e0000 */
[----:B------:R-:W-:Y:S01]  /*70a0*/  UIADD3 UR10, UP0, UPT, UR46, 0x680, URZ ;  /* 0x000006802e0a7890 */ /* 0x000fe2000ff1e0ff */
[----:B------:R-:W-:Y:S01]  /*70b0*/  R2UR UR8, R93 ;  /* 0x000000005d0872ca */ /* 0x000fe200000e0000 */
[----:B------:R-:W-:Y:S02]  /*70c0*/  UMOV UR7, UR36 ;  /* 0x0000002400077c82 */ /* 0x000fe40008000000 */
[----:B------:R-:W-:Y:S01]  /*70d0*/  IMAD.U32 R111, RZ, RZ, UR12 ;  /* 0x0000000cff6f7e24 */ /* 0x000fe2000f8e00ff */
[----:B------:R-:W-:Y:S04]  /*70e0*/  UIADD3.X UR11, UPT, UPT, URZ, UR47, URZ, UP0, !UPT ;  /* 0x0000002fff0b7290 */ /* 0x000fe800087fe4ff */
[----:B------:R-:W-:Y:S03]  /*70f0*/  R2UR UR4, R111 ;  /* 0x000000006f0472ca */ /* 0x000fe600000e0000 */
[----:B------:R-:W-:Y:S02]  /*7100*/  USHF.L.U32 UR5, UR9, 0x6, URZ ;  /* 0x0000000609057899 */ /* 0x000fe400080006ff */
[----:B------:R-:W-:Y:S09]  /*7110*/  USHF.L.U32 UR6, UR8, 0x6, URZ ;  /* 0x0000000608067899 */ /* 0x000ff200080006ff */
[----:B------:R1:W-:Y:S01]  /*7120*/  UTMASTG.3D [UR4], [UR10] ;  /* 0x000000040a0073b5 */ /* 0x0003e20008010000 */
[----:B------:R0:W-:Y:S01]  /*7130*/  UTMACMDFLUSH ;  /* 0x00000000000079b7 */ /* 0x0001e20000000000 */
[----:B-1----:R-:W-:Y:S04]  /*7140*/  DEPBAR.LE SB0, 0x0 ;  /* 0x000080000000791a */ /* 0x002fe80000000000 */
.L_x_126:
[----:B------:R-:W-:Y:S05]  /*7150*/  BSYNC.RECONVERGENT B0 ;  /* 0x0000000000007941 */ /* 0x000fea0003800200 */
.L_x_125:
[----:B------:R-:W-:Y:S01]  /*7160*/  BAR.SYNC.DEFER_BLOCKING 0x1, 0x80 ;  /* 0x0042000000007b1d */ /* 0x000fe20000010000 */
[----:B------:R-:W-:Y:S01]  /*7170*/  ISETP.NE.AND P2, PT, R112, RZ, PT ;  /* 0x000000ff7000720c */ /* 0x000fe20003f45270 */
[----:B------:R-:W-:Y:S01]  /*7180*/  IMAD.IADD R94, R43, 0x1, R81 ;  /* 0x000000012b5e7824 */ /* 0x000fe200078e0251 */
[----:B------:R-:W-:Y:S01]  /*7190*/  ISETP.NE.AND P0, PT, R114, 0x2, PT ;  /* 0x000000027200780c */ /* 0x000fe20003f05270 */
[----:B------:R-:W-:Y:S01]  /*71a0*/  IMAD.IADD R93, R45, 0x1, R92 ;  /* 0x000000012d5d7824 */ /* 0x000fe200078e025c */
[----:B------:R-:W-:Y:S02]  /*71b0*/  ISETP.NE.AND P1, PT, R113, 0x4, PT ;  /* 0x000000047100780c */ /* 0x000fe40003f25270 */
[----:B------:R-:W-:Y:S02]  /*71c0*/  SEL R0, RZ, 0x1, P0 ;  /* 0x00000001ff007807 */ /* 0x000fe40000000000 */
[----:B------:R-:W-:Y:S02]  /*71d0*/  SEL R3, RZ, 0x1, P1 ;  /* 0x00000001ff037807 */ /* 0x000fe40000800000 */
[----:B------:R-:W-:Y:S02]  /*71e0*/  LOP3.LUT R109, R109, R0, RZ, 0x3c, !PT ;  /* 0x000000006d6d7212 */ /* 0x000fe400078e3cff */
[----:B------:R-:W-:Y:S02]  /*71f0*/  LOP3.LUT R110, R110, R3, RZ, 0x3c, !PT ;  /* 0x000000036e6e7212 */ /* 0x000fe400078e3cff */
[----:B------:R-:W-:Y:S02]  /*7200*/  @P2 R2UR UR36, R107 ;  /* 0x000000006b2422ca */ /* 0x000fe400000e0000 */
[----:B------:R-:W-:Y:S02]  /*7210*/  SEL R114, R114, RZ, P0 ;  /* 0x000000ff72727207 */ /* 0x000fe40000000000 */
[----:B------:R-:W-:Y:S01]  /*7220*/  SEL R44, R113, RZ, P1 ;  /* 0x000000ff712c7207 */ /* 0x000fe20000800000 */
[----:B------:R-:W-:Y:S10]  /*7230*/  @P2 BRA `(.L_x_127) ;  /* 0xffffffe400a02947 */ /* 0x000ff4000383ffff */
[----:B------:R-:W-:Y:S05]  /*7240*/  EXIT ;  /* 0x000000000000794d */ /* 0x000fea0003800000 */
.L_x_25:
[----:B--2---:R2:W4:Y:S02]  /*7250*/  SYNCS.PHASECHK.TRANS64.TRYWAIT P0, [R3+URZ+0x1b0], R2 ;  /* 0x0001b002030075a7 */ /* 0x00452400080011ff */
[----:B----4-:R-:W-:Y:S05]  /*7260*/  @!P0 NANOSLEEP.SYNCS 0x989680 ;  /* 0x009896800000895d */ /* 0x010fea0003900000 */
[----:B------:R-:W4:Y:S02]  /*7270*/  @!P0 SYNCS.PHASECHK.TRANS64 P0, [R3+URZ+0x1b0], R2 ;  /* 0x0001b002030085a7 */ /* 0x000f2400080010ff */
[----:B----4-:R-:W-:Y:S05]  /*7280*/  @!P0 BRA `(.L_x_25) ;  /* 0xfffffffc00f08947 */ /* 0x010fea000383ffff */
[----:B------:R-:W-:Y:S05]  /*7290*/  BRA `(.L_x_128) ;  /* 0xffffffa400c07947 */ /* 0x000fea000383ffff */
.L_x_28:
[----:B-1----:R-:W-:-:S07]  /*72a0*/  MOV R2, UR33 ;  /* 0x0000002100027c02 */ /* 0x002fce0008000f00 */
.L_x_129:
[----:B-1----:R1:W2:Y:S02]  /*72b0*/  SYNCS.PHASECHK.TRANS64.TRYWAIT P0, [R2+URZ+0x90], R5 ;  /* 0x00009005020075a7 */ /* 0x0022a400080011ff */
[----:B--2---:R-:W-:Y:S05]  /*72c0*/  @!P0 NANOSLEEP.SYNCS 0x989680 ;  /* 0x009896800000895d */ /* 0x004fea0003900000 */
[----:B------:R-:W2:Y:S02]  /*72d0*/  @!P0 SYNCS.PHASECHK.TRANS64 P0, [R2+URZ+0x90], R5 ;  /* 0x00009005020085a7 */ /* 0x000ea400080010ff */
[----:B--2---:R-:W-:Y:S05]  /*72e0*/  @!P0 BRA `(.L_x_129) ;  /* 0xfffffffc00f08947 */ /* 0x004fea000383ffff */
[----:B------:R-:W-:Y:S05]  /*72f0*/  BRA `(.L_x_27) ;  /* 0xffffffa800287947 */ /* 0x000fea000383ffff */
.L_x_35:
[----:B-1----:R-:W-:-:S07]  /*7300*/  MOV R2, UR17 ;  /* 0x0000001100027c02 */ /* 0x002fce0008000f00 */
.L_x_130:
[----:B-1----:R1:W2:Y:S02]  /*7310*/  SYNCS.PHASECHK.TRANS64.TRYWAIT P0, [R2+URZ+0x90], R5 ;  /* 0x00009005020075a7 */ /* 0x0022a400080011ff */
[----:B--2---:R-:W-:Y:S05]  /*7320*/  @!P0 NANOSLEEP.SYNCS 0x989680 ;  /* 0x009896800000895d */ /* 0x004fea0003900000 */
[----:B------:R-:W2:Y:S02]  /*7330*/  @!P0 SYNCS.PHASECHK.TRANS64 P0, [R2+URZ+0x90], R5 ;  /* 0x00009005020085a7 */ /* 0x000ea400080010ff */
[----:B--2---:R-:W-:Y:S05]  /*7340*/  @!P0 BRA `(.L_x_130) ;  /* 0xfffffffc00f08947 */ /* 0x004fea000383ffff */
[----:B------:R-:W-:Y:S05]  /*7350*/  BRA `(.L_x_34) ;  /* 0xffffffa800e47947 */ /* 0x000fea000383ffff */
.L_x_40:
[----:B-1----:R1:W2:Y:S02]  /*7360*/  SYNCS.PHASECHK.TRANS64.TRYWAIT P0, [R2+URZ+0x140], R3 ;  /* 0x00014003020075a7 */ /* 0x0022a400080011ff */
[----:B--2---:R-:W-:Y:S05]  /*7370*/  @!P0 NANOSLEEP.SYNCS 0x989680 ;  /* 0x009896800000895d */ /* 0x004fea0003900000 */
[----:B------:R-:W2:Y:S02]  /*7380*/  @!P0 SYNCS.PHASECHK.TRANS64 P0, [R2+URZ+0x140], R3 ;  /* 0x00014003020085a7 */ /* 0x000ea400080010ff */
[----:B--2---:R-:W-:Y:S05]  /*7390*/  @!P0 BRA `(.L_x_40) ;  /* 0xfffffffc00f08947 */ /* 0x004fea000383ffff */
[----:B------:R-:W-:Y:S05]  /*73a0*/  BRA `(.L_x_131) ;  /* 0xffffffac00887947 */ /* 0x000fea000383ffff */
.L_x_44:
[----:B---3--:R-:W-:-:S07]  /*73b0*/  MOV R0, UR5 ;  /* 0x0000000500007c02 */ /* 0x008fce0008000f00 */
.L_x_132:
[----:B-1----:R1:W2:Y:S02]  /*73c0*/  SYNCS.PHASECHK.TRANS64.TRYWAIT P0, [R0+URZ], R3 ;  /* 0x00000003000075a7 */ /* 0x0022a400080011ff */
[----:B--2---:R-:W-:Y:S05]  /*73d0*/  @!P0 NANOSLEEP.SYNCS 0x989680 ;  /* 0x009896800000895d */ /* 0x004fea0003900000 */
[----:B------:R-:W2:Y:S02]  /*73e0*/  @!P0 SYNCS.PHASECHK.TRANS64 P0, [R0+URZ], R3 ;  /* 0x00000003000085a7 */ /* 0x000ea400080010ff */
[----:B--2---:R-:W-:Y:S05]  /*73f0*/  @!P0 BRA `(.L_x_132) ;  /* 0xfffffffc00f08947 */ /* 0x004fea000383ffff */
[----:B------:R-:W-:Y:S05]  /*7400*/  BRA `(.L_x_133) ;  /* 0xffffffb000f87947 */ /* 0x000fea000383ffff */
.L_x_45:
[----:B---3--:R-:W-:-:S07]  /*7410*/  MOV R0, UR5 ;  /* 0x0000000500007c02 */ /* 0x008fce0008000f00 */
.L_x_134:
[----:B-1----:R1:W2:Y:S02]  /*7420*/  SYNCS.PHASECHK.TRANS64.TRYWAIT P0, [R0+URZ], R3 ;  /* 0x00000003000075a7 */ /* 0x0022a400080011ff */
[----:B--2---:R-:W-:Y:S05]  /*7430*/  @!P0 NANOSLEEP.SYNCS 0x989680 ;  /* 0x009896800000895d */ /* 0x004fea0003900000 */
[----:B------:R-:W2:Y:S02]  /*7440*/  @!P0 SYNCS.PHASECHK.TRANS64 P0, [R0+URZ], R3 ;  /* 0x00000003000085a7 */ /* 0x000ea400080010ff */
[----:B--2---:R-:W-:Y:S05]  /*7450*/  @!P0 BRA `(.L_x_134) ;  /* 0xfffffffc00f08947 */ /* 0x004fea000383ffff */
[----:B------:R-:W-:Y:S05]  /*7460*/  BRA `(.L_x_135) ;  /* 0xffffffb400047947 */ /* 0x000fea000383ffff */
.L_x_46:
[----:B---3--:R-:W-:-:S07]  /*7470*/  MOV R0, UR5 ;  /* 0x0000000500007c02 */ /* 0x008fce0008000f00 */
.L_x_136:
[----:B-1----:R1:W2:Y:S02]  /*7480*/  SYNCS.PHASECHK.TRANS64.TRYWAIT P0, [R0+URZ], R3 ;  /* 0x00000003000075a7 */ /* 0x0022a400080011ff */
[----:B--2---:R-:W-:Y:S05]  /*7490*/  @!P0 NANOSLEEP.SYNCS 0x989680 ;  /* 0x009896800000895d */ /* 0x004fea0003900000 */
[----:B------:R-:W2:Y:S02]  /*74a0*/  @!P0 SYNCS.PHASECHK.TRANS64 P0, [R0+URZ], R3 ;  /* 0x00000003000085a7 */ /* 0x000ea400080010ff */
[----:B--2---:R-:W-:Y:S05]  /*74b0*/  @!P0 BRA `(.L_x_136) ;  /* 0xfffffffc00f08947 */ /* 0x004fea000383ffff */
[----:B------:R-:W-:Y:S05]  /*74c0*/  BRA `(.L_x_137) ;  /* 0xffffffb400107947 */ /* 0x000fea000383ffff */
.L_x_47:
[----:B---3--:R-:W-:-:S07]  /*74d0*/  MOV R0, UR5 ;  /* 0x0000000500007c02 */ /* 0x008fce0008000f00 */
.L_x_138:
[----:B-1----:R1:W2:Y:S02]  /*74e0*/  SYNCS.PHASECHK.TRANS64.TRYWAIT P0, [R0+URZ], R3 ;  /* 0x00000003000075a7 */ /* 0x0022a400080011ff */
[----:B--2---:R-:W-:Y:S05]  /*74f0*/  @!P0 NANOSLEEP.SYNCS 0x989680 ;  /* 0x009896800000895d */ /* 0x004fea0003900000 */
[----:B------:R-:W2:Y:S02]  /*7500*/  @!P0 SYNCS.PHASECHK.TRANS64 P0, [R0+URZ], R3 ;  /* 0x00000003000085a7 */ /* 0x000ea400080010ff */
[----:B--2---:R-:W-:Y:S05]  /*7510*/  @!P0 BRA `(.L_x_138) ;  /* 0xfffffffc00f08947 */ /* 0x004fea000383ffff */
[----:B------:R-:W-:Y:S05]  /*7520*/  BRA `(.L_x_139) ;  /* 0xffffffb4001c7947 */ /* 0x000fea000383ffff */
.L_x_48:
[----:B---3--:R-:W-:-:S07]  /*7530*/  MOV R0, UR5 ;  /* 0x0000000500007c02 */ /* 0x008fce0008000f00 */
.L_x_140:
[----:B-1----:R1:W2:Y:S02]  /*7540*/  SYNCS.PHASECHK.TRANS64.TRYWAIT P0, [R0+URZ], R3 ;  /* 0x00000003000075a7 */ /* 0x0022a400080011ff */
[----:B--2---:R-:W-:Y:S05]  /*7550*/  @!P0 NANOSLEEP.SYNCS 0x989680 ;  /* 0x009896800000895d */ /* 0x004fea0003900000 */
[----:B------:R-:W2:Y:S02]  /*7560*/  @!P0 SYNCS.PHASECHK.TRANS64 P0, [R0+URZ], R3 ;  /* 0x00000003000085a7 */ /* 0x000ea400080010ff */
[----:B--2---:R-:W-:Y:S05]  /*7570*/  @!P0 BRA `(.L_x_140) ;  /* 0xfffffffc00f08947 */ /* 0x004fea000383ffff */
[----:B------:R-:W-:Y:S05]  /*7580*/  BRA `(.L_x_141) ;  /* 0xffffffb400287947 */ /* 0x000fea000383ffff */
.L_x_49:
[----:B---3--:R-:W-:-:S07]  /*7590*/  MOV R0, UR5 ;  /* 0x0000000500007c02 */ /* 0x008fce0008000f00 */
.L_x_142:
[----:B-1----:R1:W2:Y:S02]  /*75a0*/  SYNCS.PHASECHK.TRANS64.TRYWAIT P0, [R0+URZ], R3 ;  /* 0x00000003000075a7 */ /* 0x0022a400080011ff */
[----:B--2---:R-:W-:Y:S05]  /*75b0*/  @!P0 NANOSLEEP.SYNCS 0x989680 ;  /* 0x009896800000895d */ /* 0x004fea0003900000 */
[----:B------:R-:W2:Y:S02]  /*75c0*/  @!P0 SYNCS.PHASECHK.TRANS64 P0, [R0+URZ], R3 ;  /* 0x00000003000085a7 */ /* 0x000ea400080010ff */
[----:B--2---:R-:W-:Y:S05]  /*75d0*/  @!P0 BRA `(.L_x_142) ;  /* 0xfffffffc00f08947 */ /* 0x004fea000383ffff */
[----:B------:R-:W-:Y:S05]  /*75e0*/  BRA `(.L_x_143) ;  /* 0xffffffb400347947 */ /* 0x000fea000383ffff */
.L_x_50:
[----:B---3--:R-:W-:-:S07]  /*75f0*/  MOV R0, UR5 ;  /* 0x0000000500007c02 */ /* 0x008fce0008000f00 */
.L_x_144:
[----:B-1----:R1:W2:Y:S02]  /*7600*/  SYNCS.PHASECHK.TRANS64.TRYWAIT P0, [R0+URZ], R3 ;  /* 0x00000003000075a7 */ /* 0x0022a400080011ff */
[----:B--2---:R-:W-:Y:S05]  /*7610*/  @!P0 NANOSLEEP.SYNCS 0x989680 ;  /* 0x009896800000895d */ /* 0x004fea0003900000 */
[----:B------:R-:W2:Y:S02]  /*7620*/  @!P0 SYNCS.PHASECHK.TRANS64 P0, [R0+URZ], R3 ;  /* 0x00000003000085a7 */ /* 0x000ea400080010ff */
[----:B--2---:R-:W-:Y:S05]  /*7630*/  @!P0 BRA `(.L_x_144) ;  /* 0xfffffffc00f08947 */ /* 0x004fea000383ffff */
[----:B------:R-:W-:Y:S05]  /*7640*/  BRA `(.L_x_145) ;  /* 0xffffffb400407947 */ /* 0x000fea000383ffff */
.L_x_51:
[----:B---3--:R-:W-:-:S07]  /*7650*/  MOV R0, UR5 ;  /* 0x0000000500007c02 */ /* 0x008fce0008000f00 */
.L_x_146:
[----:B-1----:R1:W2:Y:S02]  /*7660*/  SYNCS.PHASECHK.TRANS64.TRYWAIT P0, [R0+URZ], R3 ;  /* 0x00000003000075a7 */ /* 0x0022a400080011ff */
[----:B--2---:R-:W-:Y:S05]  /*7670*/  @!P0 NANOSLEEP.SYNCS 0x989680 ;  /* 0x009896800000895d */ /* 0x004fea0003900000 */
[----:B------:R-:W2:Y:S02]  /*7680*/  @!P0 SYNCS.PHASECHK.TRANS64 P0, [R0+URZ], R3 ;  /* 0x00000003000085a7 */ /* 0x000ea400080010ff */
[----:B--2---:R-:W-:Y:S05]  /*7690*/  @!P0 BRA `(.L_x_146) ;  /* 0xfffffffc00f08947 */ /* 0x004fea000383ffff */
[----:B------:R-:W-:Y:S05]  /*76a0*/  BRA `(.L_x_147) ;  /* 0xffffffb4004c7947 */ /* 0x000fea000383ffff */
.L_x_52:
[----:B---3--:R-:W-:-:S07]  /*76b0*/  MOV R0, UR5 ;  /* 0x0000000500007c02 */ /* 0x008fce0008000f00 */
.L_x_148:
[----:B-1----:R1:W2:Y:S02]  /*76c0*/  SYNCS.PHASECHK.TRANS64.TRYWAIT P0, [R0+URZ], R3 ;  /* 0x00000003000075a7 */ /* 0x0022a400080011ff */
[----:B--2---:R-:W-:Y:S05]  /*76d0*/  @!P0 NANOSLEEP.SYNCS 0x989680 ;  /* 0x009896800000895d */ /* 0x004fea0003900000 */
[----:B------:R-:W2:Y:S02]  /*76e0*/  @!P0 SYNCS.PHASECHK.TRANS64 P0, [R0+URZ], R3 ;  /* 0x00000003000085a7 */ /* 0x000ea400080010ff */
[----:B--2---:R-:W-:Y:S05]  /*76f0*/  @!P0 BRA `(.L_x_148) ;  /* 0xfffffffc00f08947 */ /* 0x004fea000383ffff */
[----:B------:R-:W-:Y:S05]  /*7700*/  BRA `(.L_x_149) ;  /* 0xffffffb400587947 */ /* 0x000fea000383ffff */
.L_x_53:
[----:B---3--:R-:W-:-:S07]  /*7710*/  MOV R0, UR5 ;  /* 0x0000000500007c02 */ /* 0x008fce0008000f00 */
.L_x_150:
[----:B-1----:R1:W2:Y:S02]  /*7720*/  SYNCS.PHASECHK.TRANS64.TRYWAIT P0, [R0+URZ], R3 ;  /* 0x00000003000075a7 */ /* 0x0022a400080011ff */
[----:B--2---:R-:W-:Y:S05]  /*7730*/  @!P0 NANOSLEEP.SYNCS 0x989680 ;  /* 0x009896800000895d */ /* 0x004fea0003900000 */
[----:B------:R-:W2:Y:S02]  /*7740*/  @!P0 SYNCS.PHASECHK.TRANS64 P0, [R0+URZ], R3 ;  /* 0x00000003000085a7 */ /* 0x000ea400080010ff */
[----:B--2---:R-:W-:Y:S05]  /*7750*/  @!P0 BRA `(.L_x_150) ;  /* 0xfffffffc00f08947 */ /* 0x004fea000383ffff */
[----:B------:R-:W-:Y:S05]  /*7760*/  BRA `(.L_x_151) ;  /* 0xffffffb400647947 */ /* 0x000fea000383ffff */
.L_x_54:
[----:B---3--:R-:W-:-:S07]  /*7770*/  MOV R0, UR5 ;  /* 0x0000000500007c02 */ /* 0x008fce0008000f00 */
.L_x_152:
[----:B-1----:R1:W2:Y:S02]  /*7780*/  SYNCS.PHASECHK.TRANS64.TRYWAIT P0, [R0+URZ], R3 ;  /* 0x00000003000075a7 */ /* 0x0022a400080011ff */
[----:B--2---:R-:W-:Y:S05]  /*7790*/  @!P0 NANOSLEEP.SYNCS 0x989680 ;  /* 0x009896800000895d */ /* 0x004fea0003900000 */
[----:B------:R-:W2:Y:S02]  /*77a0*/  @!P0 SYNCS.PHASECHK.TRANS64 P0, [R0+URZ], R3 ;  /* 0x00000003000085a7 */ /* 0x000ea400080010ff */
[----:B--2---:R-:W-:Y:S05]  /*77b0*/  @!P0 BRA `(.L_x_152) ;  /* 0xfffffffc00f08947 */ /* 0x004fea000383ffff */
[----:B------:R-:W-:Y:S05]  /*77c0*/  BRA `(.L_x_153) ;  /* 0xffffffb400707947 */ /* 0x000fea000383ffff */
.L_x_55:
[----:B---3--:R-:W-:-:S07]  /*77d0*/  MOV R0, UR5 ;  /* 0x0000000500007c02 */ /* 0x008fce0008000f00 */
.L_x_154:
[----:B-1----:R1:W2:Y:S02]  /*77e0*/  SYNCS.PHASECHK.TRANS64.TRYWAIT P0, [R0+URZ], R3 ;  /* 0x00000003000075a7 */ /* 0x0022a400080011ff */
[----:B--2---:R-:W-:Y:S05]  /*77f0*/  @!P0 NANOSLEEP.SYNCS 0x989680 ;  /* 0x009896800000895d */ /* 0x004fea0003900000 */
[----:B------:R-:W2:Y:S02]  /*7800*/  @!P0 SYNCS.PHASECHK.TRANS64 P0, [R0+URZ], R3 ;  /* 0x00000003000085a7 */ /* 0x000ea400080010ff */
[----:B--2---:R-:W-:Y:S05]  /*7810*/  @!P0 BRA `(.L_x_154) ;  /* 0xfffffffc00f08947 */ /* 0x004fea000383ffff */
[----:B------:R-:W-:Y:S05]  /*7820*/  BRA `(.L_x_155) ;  /* 0xffffffb4007c7947 */ /* 0x000fea000383ffff */
.L_x_56:
[----:B---3--:R-:W-:-:S07]  /*7830*/  MOV R0, UR5 ;  /* 0x0000000500007c02 */ /* 0x008fce0008000f00 */
.L_x_156:
[----:B-1----:R1:W2:Y:S02]  /*7840*/  SYNCS.PHASECHK.TRANS64.TRYWAIT P0, [R0+URZ], R3 ;  /* 0x00000003000075a7 */ /* 0x0022a400080011ff */
[----:B--2---:R-:W-:Y:S05]  /*7850*/  @!P0 NANOSLEEP.SYNCS 0x989680 ;  /* 0x009896800000895d */ /* 0x004fea0003900000 */
[----:B------:R-:W2:Y:S02]  /*7860*/  @!P0 SYNCS.PHASECHK.TRANS64 P0, [R0+URZ], R3 ;  /* 0x00000003000085a7 */ /* 0x000ea400080010ff */
[----:B--2---:R-:W-:Y:S05]  /*7870*/  @!P0 BRA `(.L_x_156) ;  /* 0xfffffffc00f08947 */ /* 0x004fea000383ffff */
[----:B------:R-:W-:Y:S05]  /*7880*/  BRA `(.L_x_157) ;  /* 0xffffffb400887947 */ /* 0x000fea000383ffff */
.L_x_57:
[----:B---3--:R-:W-:-:S07]  /*7890*/  MOV R0, UR5 ;  /* 0x0000000500007c02 */ /* 0x008fce0008000f00 */
.L_x_158:
[----:B-1----:R1:W2:Y:S02]  /*78a0*/  SYNCS.PHASECHK.TRANS64.TRYWAIT P0, [R0+URZ], R3 ;  /* 0x00000003000075a7 */ /* 0x0022a400080011ff */
[----:B--2---:R-:W-:Y:S05]  /*78b0*/  @!P0 NANOSLEEP.SYNCS 0x989680 ;  /* 0x009896800000895d */ /* 0x004fea0003900000 */
[----:B------:R-:W2:Y:S02]  /*78c0*/  @!P0 SYNCS.PHASECHK.TRANS64 P0, [R0+URZ], R3 ;  /* 0x00000003000085a7 */ /* 0x000ea400080010ff */
[----:B--2---:R-:W-:Y:S05]  /*78d0*/  @!P0 BRA `(.L_x_158) ;  /* 0xfffffffc00f08947 */ /* 0x004fea000383ffff */
[----:B------:R-:W-:Y:S05]  /*78e0*/  BRA `(.L_x_159) ;  /* 0xffffffb400947947 */ /* 0x000fea000383ffff */
.L_x_58:
[----:B---3--:R-:W-:-:S07]  /*78f0*/  MOV R0, UR5 ;  /* 0x0000000500007c02 */ /* 0x008fce0008000f00 */
.L_x_160:
[----:B-1----:R1:W2:Y:S02]  /*7900*/  SYNCS.PHASECHK.TRANS64.TRYWAIT P0, [R0+URZ], R3 ;  /* 0x00000003000075a7 */ /* 0x0022a400080011ff */
[----:B--2---:R-:W-:Y:S05]  /*7910*/  @!P0 NANOSLEEP.SYNCS 0x989680 ;  /* 0x009896800000895d */ /* 0x004fea0003900000 */
[----:B------:R-:W2:Y:S02]  /*7920*/  @!P0 SYNCS.PHASECHK.TRANS64 P0, [R0+URZ], R3 ;  /* 0x00000003000085a7 */ /* 0x000ea400080010ff */
[----:B--2---:R-:W-:Y:S05]  /*7930*/  @!P0 BRA `(.L_x_160) ;  /* 0xfffffffc00f08947 */ /* 0x004fea000383ffff */
[----:B------:R-:W-:Y:S05]  /*7940*/  BRA `(.L_x_161) ;  /* 0xffffffb400a07947 */ /* 0x000fea000383ffff */
.L_x_59:
[----:B---3--:R-:W-:-:S07]  /*7950*/  MOV R0, UR5 ;  /* 0x0000000500007c02 */ /* 0x008fce0008000f00 */
.L_x_162:
[----:B-1----:R1:W2:Y:S02]  /*7960*/  SYNCS.PHASECHK.TRANS64.TRYWAIT P0, [R0+URZ], R3 ;  /* 0x00000003000075a7 */ /* 0x0022a400080011ff */
[----:B--2---:R-:W-:Y:S05]  /*7970*/  @!P0 NANOSLEEP.SYNCS 0x989680 ;  /* 0x009896800000895d */ /* 0x004fea0003900000 */
[----:B------:R-:W2:Y:S02]  /*7980*/  @!P0 SYNCS.PHASECHK.TRANS64 P0, [R0+URZ], R3 ;  /* 0x00000003000085a7 */ /* 0x000ea400080010ff */
[----:B--2---:R-:W-:Y:S05]  /*7990*/  @!P0 BRA `(.L_x_162) ;  /* 0xfffffffc00f08947 */ /* 0x004fea000383ffff */
[----:B------:R-:W-:Y:S05]  /*79a0*/  BRA `(.L_x_163) ;  /* 0xffffffb400ac7947 */ /* 0x000fea000383ffff */
.L_x_60:
[----:B---3--:R-:W-:-:S07]  /*79b0*/  MOV R0, UR5 ;  /* 0x0000000500007c02 */ /* 0x008fce0008000f00 */
.L_x_164:
[----:B-1----:R1:W2:Y:S02]  /*79c0*/  SYNCS.PHASECHK.TRANS64.TRYWAIT P0, [R0+URZ], R3 ;  /* 0x00000003000075a7 */ /* 0x0022a400080011ff */
[----:B--2---:R-:W-:Y:S05]  /*79d0*/  @!P0 NANOSLEEP.SYNCS 0x989680 ;  /* 0x009896800000895d */ /* 0x004fea0003900000 */
[----:B------:R-:W2:Y:S02]  /*79e0*/  @!P0 SYNCS.PHASECHK.TRANS64 P0, [R0+URZ], R3 ;  /* 0x00000003000085a7 */ /* 0x000ea400080010ff */
[----:B--2---:R-:W-:Y:S05]  /*79f0*/  @!P0 BRA `(.L_x_164) ;  /* 0xfffffffc00f08947 */ /* 0x004fea000383ffff */
[----:B------:R-:W-:Y:S05]  /*7a00*/  BRA `(.L_x_165) ;  /* 0xffffffb400b87947 */ /* 0x000fea000383ffff */
.L_x_63:
[----:B-1----:R1:W2:Y:S02]  /*7a10*/  SYNCS.PHASECHK.TRANS64.TRYWAIT P0, [R0+URZ+0x1a0], R5 ;  /* 0x0001a005000075a7 */ /* 0x0022a400080011ff */
[----:B--2---:R-:W-:Y:S05]  /*7a20*/  @!P0 NANOSLEEP.SYNCS 0x989680 ;  /* 0x009896800000895d */ /* 0x004fea0003900000 */
[----:B------:R-:W2:Y:S02]  /*7a30*/  @!P0 SYNCS.PHASECHK.TRANS64 P0, [R0+URZ+0x1a0], R5 ;  /* 0x0001a005000085a7 */ /* 0x000ea400080010ff */
[----:B--2---:R-:W-:Y:S05]  /*7a40*/  @!P0 BRA `(.L_x_63) ;  /* 0xfffffffc00f08947 */ /* 0x004fea000383ffff */
[----:B------:R-:W-:Y:S05]  /*7a50*/  BRA `(.L_x_166) ;  /* 0xffffffb800187947 */ /* 0x000fea000383ffff */
.L_x_64:
[----:B------:R-:W-:-:S07]  /*7a60*/  MOV R0, UR5 ;  /* 0x0000000500007c02 */ /* 0x000fce0008000f00 */
.L_x_167:
[----:B-1----:R1:W2:Y:S02]  /*7a70*/  SYNCS.PHASECHK.TRANS64.TRYWAIT P0, [R0+URZ+0x150], R7 ;  /* 0x00015007000075a7 */ /* 0x0022a400080011ff */
[----:B--2---:R-:W-:Y:S05]  /*7a80*/  @!P0 NANOSLEEP.SYNCS 0x989680 ;  /* 0x009896800000895d */ /* 0x004fea0003900000 */
[----:B------:R-:W2:Y:S02]  /*7a90*/  @!P0 SYNCS.PHASECHK.TRANS64 P0, [R0+URZ+0x150], R7 ;  /* 0x00015007000085a7 */ /* 0x000ea400080010ff */
[----:B--2---:R-:W-:Y:S05]  /*7aa0*/  @!P0 BRA `(.L_x_167) ;  /* 0xfffffffc00f08947 */ /* 0x004fea000383ffff */
[----:B------:R-:W-:Y:S05]  /*7ab0*/  BRA `(.L_x_168) ;  /* 0xffffffb800287947 */ /* 0x000fea000383ffff */
.L_x_65:
[----:B-1----:R1:W2:Y:S02]  /*7ac0*/  SYNCS.PHASECHK.TRANS64.TRYWAIT P1, [R0+URZ+0x140], R5 ;  /* 0x00014005000075a7 */ /* 0x0022a400080211ff */
[----:B--2---:R-:W-:Y:S05]  /*7ad0*/  @!P1 NANOSLEEP.SYNCS 0x989680 ;  /* 0x009896800000995d */ /* 0x004fea0003900000 */
[----:B------:R-:W2:Y:S02]  /*7ae0*/  @!P1 SYNCS.PHASECHK.TRANS64 P1, [R0+URZ+0x140], R5 ;  /* 0x00014005000095a7 */ /* 0x000ea400080210ff */
[----:B--2---:R-:W-:Y:S05]  /*7af0*/  @!P1 BRA `(.L_x_65) ;  /* 0xfffffffc00f09947 */ /* 0x004fea000383ffff */
[----:B------:R-:W-:Y:S05]  /*7b00*/  BRA `(.L_x_169) ;  /* 0xffffffb800587947 */ /* 0x000fea000383ffff */
.L_x_68:
[----:B------:R-:W-:-:S07]  /*7b10*/  MOV R0, UR5 ;  /* 0x0000000500007c02 */ /* 0x000fce0008000f00 */
.L_x_170:
[----:B-1----:R1:W2:Y:S02]  /*7b20*/  SYNCS.PHASECHK.TRANS64.TRYWAIT P0, [R0+URZ+0x150], R3 ;  /* 0x00015003000075a7 */ /* 0x0022a400080011ff */
[----:B--2---:R-:W-:Y:S05]  /*7b30*/  @!P0 NANOSLEEP.SYNCS 0x989680 ;  /* 0x009896800000895d */ /* 0x004fea0003900000 */
[----:B------:R-:W2:Y:S02]  /*7b40*/  @!P0 SYNCS.PHASECHK.TRANS64 P0, [R0+URZ+0x150], R3 ;  /* 0x00015003000085a7 */ /* 0x000ea400080010ff */
[----:B--2---:R-:W-:Y:S05]  /*7b50*/  @!P0 BRA `(.L_x_170) ;  /* 0xfffffffc00f08947 */ /* 0x004fea000383ffff */
[----:B------:R-:W-:Y:S05]  /*7b60*/  BRA `(.L_x_67) ;  /* 0xffffffb800ac7947 */ /* 0x000fea000383ffff */
.L_x_77:
[----:B-1----:R-:W-:-:S04]  /*7b70*/  MOV R4, UR6 ;  /* 0x0000000600047c02 */ /* 0x002fc80008000f00 */
[----:B------:R1:W2:Y:S03]  /*7b80*/  SYNCS.PHASECHK.TRANS64.TRYWAIT P0, [R4+URZ+0x8], R5 ;  /* 0x00000805040075a7 */ /* 0x0002a600080011ff */
[----:B--2---:R-:W-:Y:S05]  /*7b90*/  @!P0 NANOSLEEP.SYNCS 0x989680 ;  /* 0x009896800000895d */ /* 0x004fea0003900000 */
[----:B------:R-:W2:Y:S02]  /*7ba0*/  @!P0 SYNCS.PHASECHK.TRANS64 P0, [R4+URZ+0x8], R5 ;  /* 0x00000805040085a7 */ /* 0x000ea400080010ff */
[----:B--2---:R-:W-:Y:S05]  /*7bb0*/  @!P0 BRA `(.L_x_77) ;  /* 0xfffffffc00ec8947 */ /* 0x004fea000383ffff */
[----:B------:R-:W-:Y:S05]  /*7bc0*/  BRA `(.L_x_76) ;  /* 0xffffffbc00607947 */ /* 0x000fea000383ffff */
.L_x_79:
[----:B------:R-:W-:Y:S01]  /*7bd0*/  BSSY B0, `(.L_x_171) ;  /* 0x0000006000007945 */ /* 0x000fe20003800000 */
[----:B------:R-:W-:-:S07]  /*7be0*/  MOV R15, 0xffffffff ;  /* 0xffffffff000f7802 */ /* 0x000fce0000000f00 */
[----:B-1---5:R-:W-:Y:S05]  /*7bf0*/  WARPSYNC.COLLECTIVE R15, `(.L_x_172) ;  /* 0x000000000f0c7348 */ /* 0x022fea0003c00000 */
[----:B------:R-:W-:Y:S02]  /*7c00*/  ELECT P6, UR79, PT ;  /* 0x00000000004f782f */ /* 0x000fe400038c0000 */
[----:B------:R-:W-:Y:S01]  /*7c10*/  MOV R14, UR79 ;  /* 0x0000004f000e7c02 */ /* 0x000fe20008000f00 */
[----:B-1---5:R-:W-:Y:S10]  /*7c20*/  ENDCOLLECTIVE ;  /* 0x000000000000791b */ /* 0x022ff40003800000 */
.L_x_172:
[----:B------:R-:W-:Y:S05]  /*7c30*/  BSYNC B0 ;  /* 0x0000000000007941 */ /* 0x000fea0003800000 */
.L_x_171:
[----:B------:R-:W-:Y:S05]  /*7c40*/  BRA `(.L_x_173) ;  /* 0xffffffbc00907947 */ /* 0x000fea000383ffff */
.L_x_81:
[----:B-1----:R-:W-:-:S04]  /*7c50*/  MOV R2, UR6 ;  /* 0x0000000600027c02 */ /* 0x002fc80008000f00 */
[----:B------:R1:W2:Y:S03]  /*7c60*/  SYNCS.PHASECHK.TRANS64.TRYWAIT P0, [R2+URZ+0x8], R3 ;  /* 0x00000803020075a7 */ /* 0x0002a600080011ff */
[----:B--2---:R-:W-:Y:S05]  /*7c70*/  @!P0 NANOSLEEP.SYNCS 0x989680 ;  /* 0x009896800000895d */ /* 0x004fea0003900000 */
[----:B------:R-:W2:Y:S02]  /*7c80*/  @!P0 SYNCS.PHASECHK.TRANS64 P0, [R2+URZ+0x8], R3 ;  /* 0x00000803020085a7 */ /* 0x000ea400080010ff */
[----:B--2---:R-:W-:Y:S05]  /*7c90*/  @!P0 BRA `(.L_x_81) ;  /* 0xfffffffc00ec8947 */ /* 0x004fea000383ffff */
[----:B------:R-:W-:Y:S05]  /*7ca0*/  BRA `(.L_x_80) ;  /* 0xffffffbc00947947 */ /* 0x000fea000383ffff */
.L_x_82:
[----:B-1----:R1:W2:Y:S02]  /*7cb0*/  SYNCS.PHASECHK.TRANS64.TRYWAIT P0, [R0+URZ+0x140], R5 ;  /* 0x00014005000075a7 */ /* 0x0022a400080011ff */
[----:B--2---:R-:W-:Y:S05]  /*7cc0*/  @!P0 NANOSLEEP.SYNCS 0x989680 ;  /* 0x009896800000895d */ /* 0x004fea0003900000 */
[----:B------:R-:W2:Y:S02]  /*7cd0*/  @!P0 SYNCS.PHASECHK.TRANS64 P0, [R0+URZ+0x140], R5 ;  /* 0x00014005000085a7 */ /* 0x000ea400080010ff */
[----:B--2---:R-:W-:Y:S05]  /*7ce0*/  @!P0 BRA `(.L_x_82) ;  /* 0xfffffffc00f08947 */ /* 0x004fea000383ffff */
[----:B------:R-:W-:Y:S05]  /*7cf0*/  BRA `(.L_x_174) ;  /* 0xffffffc000807947 */ /* 0x000fea000383ffff */
.L_x_84:
[----:B------:R-:W-:-:S07]  /*7d00*/  MOV R0, UR9 ;  /* 0x0000000900007c02 */ /* 0x000fce0008000f00 */
.L_x_175:
[----:B-1----:R1:W2:Y:S02]  /*7d10*/  SYNCS.PHASECHK.TRANS64.TRYWAIT P0, [R0+URZ+0x180], R5 ;  /* 0x00018005000075a7 */ /* 0x0022a400080011ff */
[----:B--2---:R-:W-:Y:S05]  /*7d20*/  @!P0 NANOSLEEP.SYNCS 0x989680 ;  /* 0x009896800000895d */ /* 0x004fea0003900000 */
[----:B------:R-:W2:Y:S02]  /*7d30*/  @!P0 SYNCS.PHASECHK.TRANS64 P0, [R0+URZ+0x180], R5 ;  /* 0x00018005000085a7 */ /* 0x000ea400080010ff */
[----:B--2---:R-:W-:Y:S05]  /*7d40*/  @!P0 BRA `(.L_x_175) ;  /* 0xfffffffc00f08947 */ /* 0x004fea000383ffff */
[----:B------:R-:W-:Y:S05]  /*7d50*/  BRA `(.L_x_176) ;  /* 0xffffffc000cc7947 */ /* 0x000fea000383ffff */
.L_x_87:
[----:B------:R-:W-:Y:S07]  /*7d60*/  MOV R0, UR8 ;  /* 0x0000000800007c02 */ /* 0x000fee0008000f00 */
.L_x_177:
[----:B-1----:R1:W2:Y:S02]  /*7d70*/  SYNCS.PHASECHK.TRANS64.TRYWAIT P0, [R0+URZ], R5 ;  /* 0x00000005000075a7 */ /* 0x0022a400080011ff */
[----:B--2---:R-:W-:Y:S05]  /*7d80*/  @!P0 NANOSLEEP.SYNCS 0x989680 ;  /* 0x009896800000895d */ /* 0x004fea0003900000 */
[----:B------:R-:W2:Y:S02]  /*7d90*/  @!P0 SYNCS.PHASECHK.TRANS64 P0, [R0+URZ], R5 ;  /* 0x00000005000085a7 */ /* 0x000ea400080010ff */
[----:B--2---:R-:W-:Y:S05]  /*7da0*/  @!P0 BRA `(.L_x_177) ;  /* 0xfffffffc00f08947 */ /* 0x004fea000383ffff */
[----:B------:R-:W-:Y:S05]  /*7db0*/  BRA `(.L_x_86) ;  /* 0xffffffc000e07947 */ /* 0x000fea000383ffff */
.L_x_91:
[----:B-1----:R-:W-:-:S07]  /*7dc0*/  MOV R0, UR8 ;  /* 0x0000000800007c02 */ /* 0x002fce0008000f00 */
.L_x_178:
[----:B-1----:R1:W2:Y:S02]  /*7dd0*/  SYNCS.PHASECHK.TRANS64.TRYWAIT P0, [R0+URZ], R3 ;  /* 0x00000003000075a7 */ /* 0x0022a400080011ff */
[----:B--2---:R-:W-:Y:S05]  /*7de0*/  @!P0 NANOSLEEP.SYNCS 0x989680 ;  /* 0x009896800000895d */ /* 0x004fea0003900000 */
[----:B------:R-:W2:Y:S02]  /*7df0*/  @!P0 SYNCS.PHASECHK.TRANS64 P0, [R0+URZ], R3 ;  /* 0x00000003000085a7 */ /* 0x000ea400080010ff */
[----:B--2---:R-:W-:Y:S05]  /*7e00*/  @!P0 BRA `(.L_x_178) ;  /* 0xfffffffc00f08947 */ /* 0x004fea000383ffff */
[----:B------:R-:W-:Y:S05]  /*7e10*/  BRA `(.L_x_179) ;  /* 0xffffffc400d47947 */ /* 0x000fea000383ffff */
.L_x_92:
[----:B------:R-:W-:-:S07]  /*7e20*/  MOV R0, UR8 ;  /* 0x0000000800007c02 */ /* 0x000fce0008000f00 */
.L_x_180:
[----:B-1----:R1:W2:Y:S02]  /*7e30*/  SYNCS.PHASECHK.TRANS64.TRYWAIT P0, [R0+URZ], R3 ;  /* 0x00000003000075a7 */ /* 0x0022a400080011ff */
[----:B--2---:R-:W-:Y:S05]  /*7e40*/  @!P0 NANOSLEEP.SYNCS 0x989680 ;  /* 0x009896800000895d */ /* 0x004fea0003900000 */
[----:B------:R-:W2:Y:S02]  /*7e50*/  @!P0 SYNCS.PHASECHK.TRANS64 P0, [R0+URZ], R3 ;  /* 0x00000003000085a7 */ /* 0x000ea400080010ff */
[----:B--2---:R-:W-:Y:S05]  /*7e60*/  @!P0 BRA `(.L_x_180) ;  /* 0xfffffffc00f08947 */ /* 0x004fea000383ffff */
[----:B------:R-:W-:Y:S05]  /*7e70*/  BRA `(.L_x_181) ;  /* 0xffffffc400e07947 */ /* 0x000fea000383ffff */
.L_x_93:
[----:B------:R-:W-:-:S07]  /*7e80*/  MOV R0, UR8 ;  /* 0x0000000800007c02 */ /* 0x000fce0008000f00 */
.L_x_182:
[----:B-1----:R1:W2:Y:S02]  /*7e90*/  SYNCS.PHASECHK.TRANS64.TRYWAIT P0, [R0+URZ], R3 ;  /* 0x00000003000075a7 */ /* 0x0022a400080011ff */
[----:B--2---:R-:W-:Y:S05]  /*7ea0*/  @!P0 NANOSLEEP.SYNCS 0x989680 ;  /* 0x009896800000895d */ /* 0x004fea0003900000 */
[----:B------:R-:W2:Y:S02]  /*7eb0*/  @!P0 SYNCS.PHASECHK.TRANS64 P0, [R0+URZ], R3 ;  /* 0x00000003000085a7 */ /* 0x000ea400080010ff */
[----:B--2---:R-:W-:Y:S05]  /*7ec0*/  @!P0 BRA `(.L_x_182) ;  /* 0xfffffffc00f08947 */ /* 0x004fea000383ffff */
[----:B------:R-:W-:Y:S05]  /*7ed0*/  BRA `(.L_x_183) ;  /* 0xffffffc400ec7947 */ /* 0x000fea000383ffff */
.L_x_96:
[----:B------:R-:W-:-:S07]  /*7ee0*/  MOV R0, UR7 ;  /* 0x0000000700007c02 */ /* 0x000fce0008000f00 */
.L_x_184:
[----:B-1----:R1:W2:Y:S02]  /*7ef0*/  SYNCS.PHASECHK.TRANS64.TRYWAIT P1, [R0+URZ+0x1c0], R3 ;  /* 0x0001c003000075a7 */ /* 0x0022a400080211ff */
[----:B--2---:R-:W-:Y:S05]  /*7f00*/  @!P1 NANOSLEEP.SYNCS 0x989680 ;  /* 0x009896800000995d */ /* 0x004fea0003900000 */
[----:B------:R-:W2:Y:S02]  /*7f10*/  @!P1 SYNCS.PHASECHK.TRANS64 P1, [R0+URZ+0x1c0], R3 ;  /* 0x0001c003000095a7 */ /* 0x000ea400080210ff */
[----:B--2---:R-:W-:Y:S05]  /*7f20*/  @!P1 BRA `(.L_x_184) ;  /* 0xfffffffc00f09947 */ /* 0x004fea000383ffff */
[----:B------:R-:W-:Y:S05]  /*7f30*/  BRA `(.L_x_185) ;  /* 0xffffffc800387947 */ /* 0x000fea000383ffff */
.L_x_101:
[----:B--2---:R2:W4:Y:S02]  /*7f40*/  SYNCS.PHASECHK.TRANS64.TRYWAIT P0, [R0+URZ+0x140], R3 ;  /* 0x00014003000075a7 */ /* 0x00452400080011ff */
[----:B----4-:R-:W-:Y:S05]  /*7f50*/  @!P0 NANOSLEEP.SYNCS 0x989680 ;  /* 0x009896800000895d */ /* 0x010fea0003900000 */
[----:B------:R-:W4:Y:S02]  /*7f60*/  @!P0 SYNCS.PHASECHK.TRANS64 P0, [R0+URZ+0x140], R3 ;  /* 0x00014003000085a7 */ /* 0x000f2400080010ff */
[----:B----4-:R-:W-:Y:S05]  /*7f70*/  @!P0 BRA `(.L_x_101) ;  /* 0xfffffffc00f08947 */ /* 0x010fea000383ffff */
[----:B------:R-:W-:Y:S05]  /*7f80*/  BRA `(.L_x_186) ;  /* 0xffffffcc003c7947 */ /* 0x000fea000383ffff */
.L_x_104:
[----:B------:R-:W-:Y:S07]  /*7f90*/  MOV R0, UR6 ;  /* 0x0000000600007c02 */ /* 0x000fee0008000f00 */
.L_x_187:
[----:B--2---:R2:W4:Y:S02]  /*7fa0*/  SYNCS.PHASECHK.TRANS64.TRYWAIT P0, [R0+URZ+0x138], R3 ;  /* 0x00013803000075a7 */ /* 0x00452400080011ff */
[----:B----4-:R-:W-:Y:S05]  /*7fb0*/  @!P0 NANOSLEEP.SYNCS 0x989680 ;  /* 0x009896800000895d */ /* 0x010fea0003900000 */
[----:B------:R-:W4:Y:S02]  /*7fc0*/  @!P0 SYNCS.PHASECHK.TRANS64 P0, [R0+URZ+0x138], R3 ;  /* 0x00013803000085a7 */ /* 0x000f2400080010ff */
[----:B----4-:R-:W-:Y:S05]  /*7fd0*/  @!P0 BRA `(.L_x_187) ;  /* 0xfffffffc00f08947 */ /* 0x010fea000383ffff */
[----:B------:R-:W-:Y:S05]  /*7fe0*/  BRA `(.L_x_103) ;  /* 0xffffffd000287947 */ /* 0x000fea000383ffff */
.L_x_107:
[----:B------:R-:W-:Y:S07]  /*7ff0*/  MOV R3, UR6 ;  /* 0x0000000600037c02 */ /* 0x000fee0008000f00 */
.L_x_188:
[----:B-1----:R1:W2:Y:S02]  /*8000*/  SYNCS.PHASECHK.TRANS64.TRYWAIT P2, [R3+URZ+0x128], R26 ;  /* 0x0001281a030075a7 */ /* 0x0022a400080411ff */
[----:B--2---:R-:W-:Y:S05]  /*8010*/  @!P2 NANOSLEEP.SYNCS 0x989680 ;  /* 0x009896800000a95d */ /* 0x004fea0003900000 */
[----:B------:R-:W2:Y:S02]  /*8020*/  @!P2 SYNCS.PHASECHK.TRANS64 P2, [R3+URZ+0x128], R26 ;  /* 0x0001281a0300a5a7 */ /* 0x000ea400080410ff */
[----:B--2---:R-:W-:Y:S05]  /*8030*/  @!P2 BRA `(.L_x_188) ;  /* 0xfffffffc00f0a947 */ /* 0x004fea000383ffff */
[----:B------:R-:W-:Y:S05]  /*8040*/  BRA `(.L_x_189) ;  /* 0xffffffd000bc7947 */ /* 0x000fea000383ffff */
.L_x_110:
[----:B--2---:R2:W3:Y:S02]  /*8050*/  SYNCS.PHASECHK.TRANS64.TRYWAIT P0, [R0+URZ+0x140], R3 ;  /* 0x00014003000075a7 */ /* 0x0044e400080011ff */
[----:B---3--:R-:W-:Y:S05]  /*8060*/  @!P0 NANOSLEEP.SYNCS 0x989680 ;  /* 0x009896800000895d */ /* 0x008fea0003900000 */
[----:B------:R-:W3:Y:S02]  /*8070*/  @!P0 SYNCS.PHASECHK.TRANS64 P0, [R0+URZ+0x140], R3 ;  /* 0x00014003000085a7 */ /* 0x000ee400080010ff */
[----:B---3--:R-:W-:Y:S05]  /*8080*/  @!P0 BRA `(.L_x_110) ;  /* 0xfffffffc00f08947 */ /* 0x008fea000383ffff */
[----:B------:R-:W-:Y:S05]  /*8090*/  BRA `(.L_x_190) ;  /* 0xffffffd8001c7947 */ /* 0x000fea000383ffff */
.L_x_121:
[----:B-1----:R-:W-:Y:S04]  /*80a0*/  MOV R0, UR43 ;  /* 0x0000002b00007c02 */ /* 0x002fe80008000f00 */
[----:B------:R1:W2:Y:S03]  /*80b0*/  SYNCS.PHASECHK.TRANS64.TRYWAIT P1, [R0+URZ+0x120], R3 ;  /* 0x00012003000075a7 */ /* 0x0002a600080211ff */
[----:B--2---:R-:W-:Y:S05]  /*80c0*/  @!P1 NANOSLEEP.SYNCS 0x989680 ;  /* 0x009896800000995d */ /* 0x004fea0003900000 */
[----:B------:R-:W2:Y:S02]  /*80d0*/  @!P1 SYNCS.PHASECHK.TRANS64 P1, [R0+URZ+0x120], R3 ;  /* 0x00012003000095a7 */ /* 0x000ea400080210ff */
[----:B--2---:R-:W-:Y:S05]  /*80e0*/  @!P1 BRA `(.L_x_121) ;  /* 0xfffffffc00ec9947 */ /* 0x004fea000383ffff */
[----:B------:R-:W-:Y:S05]  /*80f0*/  BRA `(.L_x_120) ;  /* 0xffffffe000fc7947 */ /* 0x000fea000383ffff */
.L_x_123:
[----:B------:R1:W1:Y:S02]  /*8100*/  SYNCS.PHASECHK.TRANS64.TRYWAIT P1, [R113+URZ+0x160], R2 ;  /* 0x00016002710075a7 */ /* 0x00026400080211ff */
[----:B-1----:R-:W-:Y:S05]  /*8110*/  @!P1 NANOSLEEP.SYNCS 0x989680 ;  /* 0x009896800000995d */ /* 0x002fea0003900000 */
[----:B------:R-:W1:Y:S02]  /*8120*/  @!P1 SYNCS.PHASECHK.TRANS64 P1, [R113+URZ+0x160], R2 ;  /* 0x00016002710095a7 */ /* 0x000e6400080210ff */
[----:B-1----:R-:W-:Y:S05]  /*8130*/  @!P1 BRA `(.L_x_123) ;  /* 0xfffffffc00f09947 */ /* 0x002fea000383ffff */
[----:B------:R-:W-:Y:S05]  /*8140*/  BRA `(.L_x_122) ;  /* 0xffffffe400387947 */ /* 0x000fea000383ffff */
        .weak           $__internal_0_$__cuda_sm10x_tcgen05_guardrail_trap_col_being_dealloced_not_returned_by_alloc
        .type           $__internal_0_$__cuda_sm10x_tcgen05_guardrail_trap_col_being_dealloced_not_returned_by_alloc,@function
        .size           $__internal_0_$__cuda_sm10x_tcgen05_guardrail_trap_col_being_dealloced_not_returned_by_alloc,($__internal_1_$__cuda_sm10x_tcgen05_guardrail_trap_phase_invalid_during_alloc - $__internal_0_$__cuda_sm10x_tcgen05_guardrail_trap_col_being_dealloced_not_returned_by_alloc)
$__internal_0_$__cuda_sm10x_tcgen05_guardrail_trap_col_being_dealloced_not_returned_by_alloc:
[----:B------:R-:W-:Y:S05]  /*8150*/  BPT.TRAP 0x1 ;  /* 0x000000040000795c */ /* 0x000fea0000300000 */
[----:B------:R-:W-:-:S04]  /*8160*/  HFMA2 R3, -RZ, RZ, 0, 0 ;  /* 0x00000000ff037431 */ /* 0x000fc800000001ff */
[----:B------:R-:W-:Y:S05]  /*8170*/  RET.REL.NODEC R2 `(_ZN7cutlass13device_kernelINS_4gemm6kernel13GemmUniversalIN4cute5tupleIJiiiiEEENS1_10collective13CollectiveMmaINS1_35MainloopSm100TmaUmmaWarpSpecializedILi18ELi2ELi4ENS5_IJNS4_1CILi2EEENSA_ILi1EEESC_EEEEENS5_IJNSA_ILi128EEENSA_ILi64EEESF_EEENS_12float_e4m3_tENS5_IJlSC_lEEESI_SJ_NS4_8TiledMMAINS4_8MMA_AtomIJNS4_10MMA_TraitsINS4_25SM100_MMA_F8F6F4_2x1SM_SSEJSI_SI_fSF_SG_NS4_17integral_constantINS4_4UMMA5MajorELSQ_0EEESR_NSO_INSP_7ScaleInELSS_0EEEST_EEEEEENS4_6LayoutINS5_IJSC_SC_SC_EEENS5_IJNSA_ILi0EEESY_SY_EEEEENS5_IJNS4_10UnderscoreES11_S11_EEEEENS4_18SM100_TMA_2SM_LOADENS4_14ComposedLayoutINS4_7SwizzleILi3ELi4ELi3EEENS4_18smem_ptr_flag_bitsILi8EEENSW_INS5_IJNSA_ILi8EEESF_EEENS5_IJSF_SC_EEEEEEEvNS4_8identityES14_S1E_vS1F_EENS_8epilogue10collective18CollectiveEpilogueINS1H_23Sm100TmaWarpSpecializedILi1ELi1ELi32ELb0ELb0EEEJNS5_IJSG_SG_SF_EEENS5_IJNSW_ISG_SC_EES1N_EEESI_SJ_SI_SJ_NS1H_6fusion15FusionCallbacksIS1L_NS1P_17LinearCombinationISI_fSI_fLNS_15FloatRoundStyleE2EEES1M_S1O_JEEENS4_5SM1004TMEM4LOAD26SM100_TMEM_LOAD_32dp32b32xENS4_13SM90_TMA_LOADENS15_INS16_ILi2ELi4ELi3EEES19_NSW_INS5_IJS1A_SG_EEENS5_IJSG_SC_EEEEEEENS4_39AutoVectorizingCopyWithAssumedAlignmentILi128EEENS4_14SM90_TMA_STOREES24_S26_S26_EEEvvEEEEvNT_6ParamsE) ;  /* 0xffffff7c02a07950 */ /* 0x000fea0003c3ffff */
        .weak           $__internal_1_$__cuda_sm10x_tcgen05_guardrail_trap_phase_invalid_during_alloc
        .type           $__internal_1_$__cuda_sm10x_tcgen05_guardrail_trap_phase_invalid_during_alloc,@function
        .size           $__internal_1_$__cuda_sm10x_tcgen05_guardrail_trap_phase_invalid_during_alloc,($__internal_2_$__cuda_sm10x_tcgen05_guardrail_trap_unallocated_columns_being_dealloced - $__internal_1_$__cuda_sm10x_tcgen05_guardrail_trap_phase_invalid_during_alloc)
$__internal_1_$__cuda_sm10x_tcgen05_guardrail_trap_phase_invalid_during_alloc:
[----:B------:R-:W-:Y:S05]  /*8180*/  BPT.TRAP 0x1 ;  /* 0x000000040000795c */ /* 0x000fea0000300000 */
[----:B------:R-:W-:-:S04]  /*8190*/  MOV R3, 0x0 ;  /* 0x0000000000037802 */ /* 0x000fc80000000f00 */
[----:B------:R-:W-:Y:S05]  /*81a0*/  RET.REL.NODEC R2 `(_ZN7cutlass13device_kernelINS_4gemm6kernel13GemmUniversalIN4cute5tupleIJiiiiEEENS1_10collective13CollectiveMmaINS1_35MainloopSm100TmaUmmaWarpSpecializedILi18ELi2ELi4ENS5_IJNS4_1CILi2EEENSA_ILi1EEESC_EEEEENS5_IJNSA_ILi128EEENSA_ILi64EEESF_EEENS_12float_e4m3_tENS5_IJlSC_lEEESI_SJ_NS4_8TiledMMAINS4_8MMA_AtomIJNS4_10MMA_TraitsINS4_25SM100_MMA_F8F6F4_2x1SM_SSEJSI_SI_fSF_SG_NS4_17integral_constantINS4_4UMMA5MajorELSQ_0EEESR_NSO_INSP_7ScaleInELSS_0EEEST_EEEEEENS4_6LayoutINS5_IJSC_SC_SC_EEENS5_IJNSA_ILi0EEESY_SY_EEEEENS5_IJNS4_10UnderscoreES11_S11_EEEEENS4_18SM100_TMA_2SM_LOADENS4_14ComposedLayoutINS4_7SwizzleILi3ELi4ELi3EEENS4_18smem_ptr_flag_bitsILi8EEENSW_INS5_IJNSA_ILi8EEESF_EEENS5_IJSF_SC_EEEEEEEvNS4_8identityES14_S1E_vS1F_EENS_8epilogue10collective18CollectiveEpilogueINS1H_23Sm100TmaWarpSpecializedILi1ELi1ELi32ELb0ELb0EEEJNS5_IJSG_SG_SF_EEENS5_IJNSW_ISG_SC_EES1N_EEESI_SJ_SI_SJ_NS1H_6fusion15FusionCallbacksIS1L_NS1P_17LinearCombinationISI_fSI_fLNS_15FloatRoundStyleE2EEES1M_S1O_JEEENS4_5SM1004TMEM4LOAD26SM100_TMEM_LOAD_32dp32b32xENS4_13SM90_TMA_LOADENS15_INS16_ILi2ELi4ELi3EEES19_NSW_INS5_IJS1A_SG_EEENS5_IJSG_SC_EEEEEEENS4_39AutoVectorizingCopyWithAssumedAlignmentILi128EEENS4_14SM90_TMA_STOREES24_S26_S26_EEEvvEEEEvNT_6ParamsE) ;  /* 0xffffff7c02947950 */ /* 0x000fea0003c3ffff */
        .weak           $__internal_2_$__cuda_sm10x_tcgen05_guardrail_trap_unallocated_columns_being_dealloced
        .type           $__internal_2_$__cuda_sm10x_tcgen05_guardrail_trap_unallocated_columns_being_dealloced,@function
        .size           $__internal_2_$__cuda_sm10x_tcgen05_guardrail_trap_unallocated_columns_being_dealloced,(.L_x_192 - $__internal_2_$__cuda_sm10x_tcgen05_guardrail_trap_unallocated_columns_being_dealloced)
$__internal_2_$__cuda_sm10x_tcgen05_guardrail_trap_unallocated_columns_being_dealloced:
[----:B------:R-:W-:Y:S05]  /*81b0*/  BPT.TRAP 0x1 ;  /* 0x000000040000795c */ /* 0x000fea0000300000 */
[----:B------:R-:W-:-:S04]  /*81c0*/  HFMA2 R3, -RZ, RZ, 0, 0 ;  /* 0x00000000ff037431 */ /* 0x000fc800000001ff */
[----:B------:R-:W-:Y:S05]  /*81d0*/  RET.REL.NODEC R2 `(_ZN7cutlass13device_kernelINS_4gemm6kernel13GemmUniversalIN4cute5tupleIJiiiiEEENS1_10collective13CollectiveMmaINS1_35MainloopSm100TmaUmmaWarpSpecializedILi18ELi2ELi4ENS5_IJNS4_1CILi2EEENSA_ILi1EEESC_EEEEENS5_IJNSA_ILi128EEENSA_ILi64EEESF_EEENS_12float_e4m3_tENS5_IJlSC_lEEESI_SJ_NS4_8TiledMMAINS4_8MMA_AtomIJNS4_10MMA_TraitsINS4_25SM100_MMA_F8F6F4_2x1SM_SSEJSI_SI_fSF_SG_NS4_17integral_constantINS4_4UMMA5MajorELSQ_0EEESR_NSO_INSP_7ScaleInELSS_0EEEST_EEEEEENS4_6LayoutINS5_IJSC_SC_SC_EEENS5_IJNSA_ILi0EEESY_SY_EEEEENS5_IJNS4_10UnderscoreES11_S11_EEEEENS4_18SM100_TMA_2SM_LOADENS4_14ComposedLayoutINS4_7SwizzleILi3ELi4ELi3EEENS4_18smem_ptr_flag_bitsILi8EEENSW_INS5_IJNSA_ILi8EEESF_EEENS5_IJSF_SC_EEEEEEEvNS4_8identityES14_S1E_vS1F_EENS_8epilogue10collective18CollectiveEpilogueINS1H_23Sm100TmaWarpSpecializedILi1ELi1ELi32ELb0ELb0EEEJNS5_IJSG_SG_SF_EEENS5_IJNSW_ISG_SC_EES1N_EEESI_SJ_SI_SJ_NS1H_6fusion15FusionCallbacksIS1L_NS1P_17LinearCombinationISI_fSI_fLNS_15FloatRoundStyleE2EEES1M_S1O_JEEENS4_5SM1004TMEM4LOAD26SM100_TMEM_LOAD_32dp32b32xENS4_13SM90_TMA_LOADENS15_INS16_ILi2ELi4ELi3EEES19_NSW_INS5_IJS1A_SG_EEENS5_IJSG_SC_EEEEEEENS4_39AutoVectorizingCopyWithAssumedAlignmentILi128EEENS4_14SM90_TMA_STOREES24_S26_S26_EEEvvEEEEvNT_6ParamsE) ;  /* 0xffffff7c02887950 */ /* 0x000fea0003c3ffff */
.L_x_191:
[----:B------:R-:W-:-:S00]  /*81e0*/  BRA `(.L_x_191) ;  /* 0xfffffffc00fc7947 */ /* 0x000fc0000383ffff */
[----:B------:R-:W-:-:S00]  /*81f0*/  NOP ;  /* 0x0000000000007918 */ /* 0x000fc00000000000 */
        /* <DEDUP_REMOVED lines=8> */
.L_x_192:


//--------------------- .nv.global.init           --------------------------
	.section	.nv.global.init,"aw",@progbits
.nv.global.init:
	.type		$str$27,@object
	.size		$str$27,($str$28 - $str$27)
$str$27:
        /*0000*/ 	.byte	0x28, 0x61, 0x64, 0x64, 0x72, 0x65, 0x73, 0x73, 0x20, 0x26, 0x20, 0x6d, 0x61, 0x73, 0x6b, 0x29
        /*0010*/ 	.byte	0x20, 0x3d, 0x3d, 0x20, 0x30, 0x00
	.type		$str$28,@object
	.size		$str$28,($str$26 - $str$28)
$str$28:
        /*0016*/ 	.byte	0x2f, 0x74, 0x6d, 0x70, 0x2f, 0x63, 0x75, 0x74, 0x6c, 0x61, 0x73, 0x73, 0x5f, 0x73, 0x77, 0x65
        /*0026*/ 	.byte	0x65, 0x70, 0x5f, 0x73, 0x72, 0x63, 0x2f, 0x69, 0x6e, 0x63, 0x6c, 0x75, 0x64, 0x65, 0x2f, 0x63
        /*0036*/ 	.byte	0x75, 0x74, 0x65, 0x2f, 0x70, 0x6f, 0x69, 0x6e, 0x74, 0x65, 0x72, 0x5f, 0x66, 0x6c, 0x61, 0x67
        /*0046*/ 	.byte	0x67, 0x65, 0x64, 0x2e, 0x68, 0x70, 0x70, 0x00
	.type		$str$26,@object
	.size		$str$26,($str$25 - $str$26)
$str$26:
        /*004e*/ 	.byte	0x2f, 0x74, 0x6d, 0x70, 0x2f, 0x63, 0x75, 0x74, 0x6c, 0x61, 0x73, 0x73, 0x5f, 0x73, 0x77, 0x65
        /*005e*/ 	.byte	0x65, 0x70, 0x5f, 0x73, 0x72, 0x63, 0x2f, 0x69, 0x6e, 0x63, 0x6c, 0x75, 0x64, 0x65, 0x2f, 0x63
        /*006e*/ 	.byte	0x75, 0x74, 0x65, 0x2f, 0x61, 0x74, 0x6f, 0x6d, 0x2f, 0x63, 0x6f, 0x70, 0x79, 0x5f, 0x74, 0x72
        /*007e*/ 	.byte	0x61, 0x69, 0x74, 0x73, 0x5f, 0x73, 0x6d, 0x31, 0x30, 0x30, 0x2e, 0x68, 0x70, 0x70, 0x00
	.type		$str$25,@object
	.size		$str$25,(__unnamed_1 - $str$25)
$str$25:
        /*008d*/ 	.byte	0x28, 0x28, 0x75, 0x69, 0x6e, 0x74, 0x33, 0x32, 0x5f, 0x74, 0x28, 0x74, 0x68, 0x72, 0x65, 0x61
        /*009d*/ 	.byte	0x64, 0x49, 0x64, 0x78, 0x2e, 0x78, 0x29, 0x20, 0x2f, 0x20, 0x33, 0x32, 0x29, 0x20, 0x25, 0x20
        /*00ad*/ 	.byte	0x34, 0x29, 0x20, 0x3d, 0x3d, 0x20, 0x28, 0x28, 0x28, 0x74, 0x6d, 0x65, 0x6d, 0x5f, 0x61, 0x64
        /*00bd*/ 	.byte	0x64, 0x72, 0x20, 0x3e, 0x3e, 0x20, 0x31, 0x36, 0x29, 0x20, 0x2f, 0x20, 0x33, 0x32, 0x29, 0x20
        /*00cd*/ 	.byte	0x25, 0x20, 0x34, 0x29, 0x00
	.type		__unnamed_1,@object
	.size		__unnamed_1,(__unnamed_2 - __unnamed_1)
__unnamed_1:
        /*00d2*/ 	.byte	0x61, 0x75, 0x74, 0x6f, 0x20, 0x63, 0x75, 0x74, 0x65, 0x3a, 0x3a, 0x61, 0x73, 0x5f, 0x70, 0x6f
        /* <DEDUP_REMOVED lines=24> */
        /*0262*/ 	.byte	0x3c, 0x34, 0x30, 0x39, 0x36, 0x3e, 0x3e, 0x3e, 0x3e, 0x5d, 0x00
	.type		__unnamed_2,@object
	.size		__unnamed_2,(.L_2 - __unnamed_2)
__unnamed_2:
        /* <DEDUP_REMOVED lines=40> */
        /*04ed*/ 	.byte	0x74, 0x65, 0x3a, 0x3a, 0x43, 0x3c, 0x30, 0x3e, 0x3e, 0x3e, 0x3e, 0x5d, 0x00
.L_2:


//--------------------- .nv.shared._ZN7cutlass13device_kernelINS_4gemm6kernel13GemmUniversalIN4cute5tupleIJiiiiEEENS1_10collective13CollectiveMmaINS1_35MainloopSm100TmaUmmaWarpSpecializedILi18ELi2ELi4ENS5_IJNS4_1CILi2EEENSA_ILi1EEESC_EEEEENS5_IJNSA_ILi128EEENSA_ILi64EEESF_EEENS_12float_e4m3_tENS5_IJlSC_lEEESI_SJ_NS4_8TiledMMAINS4_8MMA_AtomIJNS4_10MMA_TraitsINS4_25SM100_MMA_F8F6F4_2x1SM_SSEJSI_SI_fSF_SG_NS4_17integral_constantINS4_4UMMA5MajorELSQ_0EEESR_NSO_INSP_7ScaleInELSS_0EEEST_EEEEEENS4_6LayoutINS5_IJSC_SC_SC_EEENS5_IJNSA_ILi0EEESY_SY_EEEEENS5_IJNS4_10UnderscoreES11_S11_EEEEENS4_18SM100_TMA_2SM_LOADENS4_14ComposedLayoutINS4_7SwizzleILi3ELi4ELi3EEENS4_18smem_ptr_flag_bitsILi8EEENSW_INS5_IJNSA_ILi8EEESF_EEENS5_IJSF_SC_EEEEEEEvNS4_8identityES14_S1E_vS1F_EENS_8epilogue10collective18CollectiveEpilogueINS1H_23Sm100TmaWarpSpecializedILi1ELi1ELi32ELb0ELb0EEEJNS5_IJSG_SG_SF_EEENS5_IJNSW_ISG_SC_EES1N_EEESI_SJ_SI_SJ_NS1H_6fusion15FusionCallbacksIS1L_NS1P_17LinearCombinationISI_fSI_fLNS_15FloatRoundStyleE2EEES1M_S1O_JEEENS4_5SM1004TMEM4LOAD26SM100_TMEM_LOAD_32dp32b32xENS4_13SM90_TMA_LOADENS15_INS16_ILi2ELi4ELi3EEES19_NSW_INS5_IJS1A_SG_EEENS5_IJSG_SC_EEEEEEENS4_39AutoVectorizingCopyWithAssumedAlignmentILi128EEENS4_14SM90_TMA_STOREES24_S26_S26_EEEvvEEEEvNT_6ParamsE --------------------------
	.section	.nv.shared._ZN7cutlass13device_kernelINS_4gemm6kernel13GemmUniversalIN4cute5tupleIJiiiiEEENS1_10collective13CollectiveMmaINS1_35MainloopSm100TmaUmmaWarpSpecializedILi18ELi2ELi4ENS5_IJNS4_1CILi2EEENSA_ILi1EEESC_EEEEENS5_IJNSA_ILi128EEENSA_ILi64EEESF_EEENS_12float_e4m3_tENS5_IJlSC_lEEESI_SJ_NS4_8TiledMMAINS4_8MMA_AtomIJNS4_10MMA_TraitsINS4_25SM100_MMA_F8F6F4_2x1SM_SSEJSI_SI_fSF_SG_NS4_17integral_constantINS4_4UMMA5MajorELSQ_0EEESR_NSO_INSP_7ScaleInELSS_0EEEST_EEEEEENS4_6LayoutINS5_IJSC_SC_SC_EEENS5_IJNSA_ILi0EEESY_SY_EEEEENS5_IJNS4_10UnderscoreES11_S11_EEEEENS4_18SM100_TMA_2SM_LOADENS4_14ComposedLayoutINS4_7SwizzleILi3ELi4ELi3EEENS4_18smem_ptr_flag_bitsILi8EEENSW_INS5_IJNSA_ILi8EEESF_EEENS5_IJSF_SC_EEEEEEEvNS4_8identityES14_S1E_vS1F_EENS_8epilogue10collective18CollectiveEpilogueINS1H_23Sm100TmaWarpSpecializedILi1ELi1ELi32ELb0ELb0EEEJNS5_IJSG_SG_SF_EEENS5_IJNSW_ISG_SC_EES1N_EEESI_SJ_SI_SJ_NS1H_6fusion15FusionCallbacksIS1L_NS1P_17LinearCombinationISI_fSI_fLNS_15FloatRoundStyleE2EEES1M_S1O_JEEENS4_5SM1004TMEM4LOAD26SM100_TMEM_LOAD_32dp32b32xENS4_13SM90_TMA_LOADENS15_INS16_ILi2ELi4ELi3EEES19_NSW_INS5_IJS1A_SG_EEENS5_IJSG_SC_EEEEEEENS4_39AutoVectorizingCopyWithAssumedAlignmentILi128EEENS4_14SM90_TMA_STOREES24_S26_S26_EEEvvEEEEvNT_6ParamsE,"aw",@nobits
	.sectionflags	@""
	.align	16
	.zero		1024


//--------------------- .nv.shared.reserved.0     --------------------------
	.section	.nv.shared.reserved.0,"aw",@nobits
	.weak		__nv_reservedSMEM_offset_0_alias
	.size		__nv_reservedSMEM_offset_0_alias, 0, 64
	.other		__nv_reservedSMEM_offset_0_alias,@"STO_CUDA_RESERVED_SHARED STV_DEFAULT"
__nv_reservedSMEM_offset_0_alias:
	.zero		0
.nv.shared.reserved.0:
	.zero		64
	.weak		__nv_reservedSMEM_tcgen05_partition
	.type		__nv_reservedSMEM_tcgen05_partition,@object
	.size		__nv_reservedSMEM_tcgen05_partition,(.L_0 - __nv_reservedSMEM_tcgen05_partition)
__nv_reservedSMEM_tcgen05_partition:
	.zero		32
.L_0:


//--------------------- .nv.global                --------------------------
	.section	.nv.global,"aw",@nobits
.nv.global:
	.type		_ZN40_INTERNAL_8dbcaa69_4_k_cu_d8630c2b_235074cute1_E,@object
	.size		_ZN40_INTERNAL_8dbcaa69_4_k_cu_d8630c2b_235074cute1_E,(_ZN40_INTERNAL_8dbcaa69_4_k_cu_d8630c2b_235074cuda3std3__45__cpo6cbeginE - _ZN40_INTERNAL_8dbcaa69_4_k_cu_d8630c2b_235074cute1_E)
_ZN40_INTERNAL_8dbcaa69_4_k_cu_d8630c2b_235074cute1_E:
	.zero		1
	.type		_ZN40_INTERNAL_8dbcaa69_4_k_cu_d8630c2b_235074cuda3std3__45__cpo6cbeginE,@object
	.size		_ZN40_INTERNAL_8dbcaa69_4_k_cu_d8630c2b_235074cuda3std3__45__cpo6cbeginE,(_ZN40_INTERNAL_8dbcaa69_4_k_cu_d8630c2b_235074cuda3std3__48in_placeE - _ZN40_INTERNAL_8dbcaa69_4_k_cu_d8630c2b_235074cuda3std3__45__cpo6cbeginE)
_ZN40_INTERNAL_8dbcaa69_4_k_cu_d8630c2b_235074cuda3std3__45__cpo6cbeginE:
	.zero		1
	.type		_ZN40_INTERNAL_8dbcaa69_4_k_cu_d8630c2b_235074cuda3std3__48in_placeE,@object
	.size		_ZN40_INTERNAL_8dbcaa69_4_k_cu_d8630c2b_235074cuda3std3__48in_placeE,(_ZN40_INTERNAL_8dbcaa69_4_k_cu_d8630c2b_235074cuda3std6ranges3__45__cpo9iter_moveE - _ZN40_INTERNAL_8dbcaa69_4_k_cu_d8630c2b_235074cuda3std3__48in_placeE)
_ZN40_INTERNAL_8dbcaa69_4_k_cu_d8630c2b_235074cuda3std3__48in_placeE:
	.zero		1
	.type		_ZN40_INTERNAL_8dbcaa69_4_k_cu_d8630c2b_235074cuda3std6ranges3__45__cpo9iter_moveE,@object
	.size		_ZN40_INTERNAL_8dbcaa69_4_k_cu_d8630c2b_235074cuda3std6ranges3__45__cpo9iter_moveE,(_ZN40_INTERNAL_8dbcaa69_4_k_cu_d8630c2b_235074cuda3std3__45__cpo5beginE - _ZN40_INTERNAL_8dbcaa69_4_k_cu_d8630c2b_235074cuda3std6ranges3__45__cpo9iter_moveE)
_ZN40_INTERNAL_8dbcaa69_4_k_cu_d8630c2b_235074cuda3std6ranges3__45__cpo9iter_moveE:
	.zero		1
	.type		_ZN40_INTERNAL_8dbcaa69_4_k_cu_d8630c2b_235074cuda3std3__45__cpo5beginE,@object
	.size		_ZN40_INTERNAL_8dbcaa69_4_k_cu_d8630c2b_235074cuda3std3__45__cpo5beginE,(_ZN40_INTERNAL_8dbcaa69_4_k_cu_d8630c2b_235074cuda3std3__442_GLOBAL__N__8dbcaa69_4_k_cu_d8630c2b_235076ignoreE - _ZN40_INTERNAL_8dbcaa69_4_k_cu_d8630c2b_235074cuda3std3__45__cpo5beginE)
_ZN40_INTERNAL_8dbcaa69_4_k_cu_d8630c2b_235074cuda3std3__45__cpo5beginE:
	.zero		1
	.type		_ZN40_INTERNAL_8dbcaa69_4_k_cu_d8630c2b_235074cuda3std3__442_GLOBAL__N__8dbcaa69_4_k_cu_d8630c2b_235076ignoreE,@object
	.size		_ZN40_INTERNAL_8dbcaa69_4_k_cu_d8630c2b_235074cuda3std3__442_GLOBAL__N__8dbcaa69_4_k_cu_d8630c2b_235076ignoreE,(_ZN40_INTERNAL_8dbcaa69_4_k_cu_d8630c2b_235074cute7productE - _ZN40_INTERNAL_8dbcaa69_4_k_cu_d8630c2b_235074cuda3std3__442_GLOBAL__N__8dbcaa69_4_k_cu_d8630c2b_235076ignoreE)
_ZN40_INTERNAL_8dbcaa69_4_k_cu_d8630c2b_235074cuda3std3__442_GLOBAL__N__8dbcaa69_4_k_cu_d8630c2b_235076ignoreE:
	.zero		1
	.type		_ZN40_INTERNAL_8dbcaa69_4_k_cu_d8630c2b_235074cute7productE,@object
	.size		_ZN40_INTERNAL_8dbcaa69_4_k_cu_d8630c2b_235074cute7productE,(_ZN40_INTERNAL_8dbcaa69_4_k_cu_d8630c2b_235074cuda3std3__45__cpo3endE - _ZN40_INTERNAL_8dbcaa69_4_k_cu_d8630c2b_235074cute7productE)
_ZN40_INTERNAL_8dbcaa69_4_k_cu_d8630c2b_235074cute7productE:
	.zero		1
	.type		_ZN40_INTERNAL_8dbcaa69_4_k_cu_d8630c2b_235074cuda3std3__45__cpo3endE,@object
	.size		_ZN40_INTERNAL_8dbcaa69_4_k_cu_d8630c2b_235074cuda3std3__45__cpo3endE,(_ZN40_INTERNAL_8dbcaa69_4_k_cu_d8630c2b_235074cuda3std3__419piecewise_constructE - _ZN40_INTERNAL_8dbcaa69_4_k_cu_d8630c2b_235074cuda3std3__45__cpo3endE)
_ZN40_INTERNAL_8dbcaa69_4_k_cu_d8630c2b_235074cuda3std3__45__cpo3endE:
	.zero		1
	.type		_ZN40_INTERNAL_8dbcaa69_4_k_cu_d8630c2b_235074cuda3std3__419piecewise_constructE,@object
	.size		_ZN40_INTERNAL_8dbcaa69_4_k_cu_d8630c2b_235074cuda3std3__419piecewise_constructE,(_ZN40_INTERNAL_8dbcaa69_4_k_cu_d8630c2b_235074cuda3std3__45__cpo4cendE - _ZN40_INTERNAL_8dbcaa69_4_k_cu_d8630c2b_235074cuda3std3__419piecewise_constructE)
_ZN40_INTERNAL_8dbcaa69_4_k_cu_d8630c2b_235074cuda3std3__419piecewise_constructE:
	.zero		1
	.type		_ZN40_INTERNAL_8dbcaa69_4_k_cu_d8630c2b_235074cuda3std3__45__cpo4cendE,@object
	.size		_ZN40_INTERNAL_8dbcaa69_4_k_cu_d8630c2b_235074cuda3std3__45__cpo4cendE,(_ZN40_INTERNAL_8dbcaa69_4_k_cu_d8630c2b_235074cuda3std6ranges3__45__cpo4swapE - _ZN40_INTERNAL_8dbcaa69_4_k_cu_d8630c2b_235074cuda3std3__45__cpo4cendE)
_ZN40_INTERNAL_8dbcaa69_4_k_cu_d8630c2b_235074cuda3std3__45__cpo4cendE:
	.zero		1
	.type		_ZN40_INTERNAL_8dbcaa69_4_k_cu_d8630c2b_235074cuda3std6ranges3__45__cpo4swapE,@object
	.size		_ZN40_INTERNAL_8dbcaa69_4_k_cu_d8630c2b_235074cuda3std6ranges3__45__cpo4swapE,(.L_10 - _ZN40_INTERNAL_8dbcaa69_4_k_cu_d8630c2b_235074cuda3std6ranges3__45__cpo4swapE)
_ZN40_INTERNAL_8dbcaa69_4_k_cu_d8630c2b_235074cuda3std6ranges3__45__cpo4swapE:
	.zero		1
.L_10:


//--------------------- .nv.constant0._ZN7cutlass13device_kernelINS_4gemm6kernel13GemmUniversalIN4cute5tupleIJiiiiEEENS1_10collective13CollectiveMmaINS1_35MainloopSm100TmaUmmaWarpSpecializedILi18ELi2ELi4ENS5_IJNS4_1CILi2EEENSA_ILi1EEESC_EEEEENS5_IJNSA_ILi128EEENSA_ILi64EEESF_EEENS_12float_e4m3_tENS5_IJlSC_lEEESI_SJ_NS4_8TiledMMAINS4_8MMA_AtomIJNS4_10MMA_TraitsINS4_25SM100_MMA_F8F6F4_2x1SM_SSEJSI_SI_fSF_SG_NS4_17integral_constantINS4_4UMMA5MajorELSQ_0EEESR_NSO_INSP_7ScaleInELSS_0EEEST_EEEEEENS4_6LayoutINS5_IJSC_SC_SC_EEENS5_IJNSA_ILi0EEESY_SY_EEEEENS5_IJNS4_10UnderscoreES11_S11_EEEEENS4_18SM100_TMA_2SM_LOADENS4_14ComposedLayoutINS4_7SwizzleILi3ELi4ELi3EEENS4_18smem_ptr_flag_bitsILi8EEENSW_INS5_IJNSA_ILi8EEESF_EEENS5_IJSF_SC_EEEEEEEvNS4_8identityES14_S1E_vS1F_EENS_8epilogue10collective18CollectiveEpilogueINS1H_23Sm100TmaWarpSpecializedILi1ELi1ELi32ELb0ELb0EEEJNS5_IJSG_SG_SF_EEENS5_IJNSW_ISG_SC_EES1N_EEESI_SJ_SI_SJ_NS1H_6fusion15FusionCallbacksIS1L_NS1P_17LinearCombinationISI_fSI_fLNS_15FloatRoundStyleE2EEES1M_S1O_JEEENS4_5SM1004TMEM4LOAD26SM100_TMEM_LOAD_32dp32b32xENS4_13SM90_TMA_LOADENS15_INS16_ILi2ELi4ELi3EEES19_NSW_INS5_IJS1A_SG_EEENS5_IJSG_SC_EEEEEEENS4_39AutoVectorizingCopyWithAssumedAlignmentILi128EEENS4_14SM90_TMA_STOREES24_S26_S26_EEEvvEEEEvNT_6ParamsE --------------------------
	.section	.nv.constant0._ZN7cutlass13device_kernelINS_4gemm6kernel13GemmUniversalIN4cute5tupleIJiiiiEEENS1_10collective13CollectiveMmaINS1_35MainloopSm100TmaUmmaWarpSpecializedILi18ELi2ELi4ENS5_IJNS4_1CILi2EEENSA_ILi1EEESC_EEEEENS5_IJNSA_ILi128EEENSA_ILi64EEESF_EEENS_12float_e4m3_tENS5_IJlSC_lEEESI_SJ_NS4_8TiledMMAINS4_8MMA_AtomIJNS4_10MMA_TraitsINS4_25SM100_MMA_F8F6F4_2x1SM_SSEJSI_SI_fSF_SG_NS4_17integral_constantINS4_4UMMA5MajorELSQ_0EEESR_NSO_INSP_7ScaleInELSS_0EEEST_EEEEEENS4_6LayoutINS5_IJSC_SC_SC_EEENS5_IJNSA_ILi0EEESY_SY_EEEEENS5_IJNS4_10UnderscoreES11_S11_EEEEENS4_18SM100_TMA_2SM_LOADENS4_14ComposedLayoutINS4_7SwizzleILi3ELi4ELi3EEENS4_18smem_ptr_flag_bitsILi8EEENSW_INS5_IJNSA_ILi8EEESF_EEENS5_IJSF_SC_EEEEEEEvNS4_8identityES14_S1E_vS1F_EENS_8epilogue10collective18CollectiveEpilogueINS1H_23Sm100TmaWarpSpecializedILi1ELi1ELi32ELb0ELb0EEEJNS5_IJSG_SG_SF_EEENS5_IJNSW_ISG_SC_EES1N_EEESI_SJ_SI_SJ_NS1H_6fusion15FusionCallbacksIS1L_NS1P_17LinearCombinationISI_fSI_fLNS_15FloatRoundStyleE2EEES1M_S1O_JEEENS4_5SM1004TMEM4LOAD26SM100_TMEM_LOAD_32dp32b32xENS4_13SM90_TMA_LOADENS15_INS16_ILi2ELi4ELi3EEES19_NSW_INS5_IJS1A_SG_EEENS5_IJSG_SC_EEEEEEENS4_39AutoVectorizingCopyWithAssumedAlignmentILi128EEENS4_14SM90_TMA_STOREES24_S26_S26_EEEvvEEEEvNT_6ParamsE,"a",@progbits
	.sectionflags	@""
	.align	4
.nv.constant0._ZN7cutlass13device_kernelINS_4gemm6kernel13GemmUniversalIN4cute5tupleIJiiiiEEENS1_10collective13CollectiveMmaINS1_35MainloopSm100TmaUmmaWarpSpecializedILi18ELi2ELi4ENS5_IJNS4_1CILi2EEENSA_ILi1EEESC_EEEEENS5_IJNSA_ILi128EEENSA_ILi64EEESF_EEENS_12float_e4m3_tENS5_IJlSC_lEEESI_SJ_NS4_8TiledMMAINS4_8MMA_AtomIJNS4_10MMA_TraitsINS4_25SM100_MMA_F8F6F4_2x1SM_SSEJSI_SI_fSF_SG_NS4_17integral_constantINS4_4UMMA5MajorELSQ_0EEESR_NSO_INSP_7ScaleInELSS_0EEEST_EEEEEENS4_6LayoutINS5_IJSC_SC_SC_EEENS5_IJNSA_ILi0EEESY_SY_EEEEENS5_IJNS4_10UnderscoreES11_S11_EEEEENS4_18SM100_TMA_2SM_LOADENS4_14ComposedLayoutINS4_7SwizzleILi3ELi4ELi3EEENS4_18smem_ptr_flag_bitsILi8EEENSW_INS5_IJNSA_ILi8EEESF_EEENS5_IJSF_SC_EEEEEEEvNS4_8identityES14_S1E_vS1F_EENS_8epilogue10collective18CollectiveEpilogueINS1H_23Sm100TmaWarpSpecializedILi1ELi1ELi32ELb0ELb0EEEJNS5_IJSG_SG_SF_EEENS5_IJNSW_ISG_SC_EES1N_EEESI_SJ_SI_SJ_NS1H_6fusion15FusionCallbacksIS1L_NS1P_17LinearCombinationISI_fSI_fLNS_15FloatRoundStyleE2EEES1M_S1O_JEEENS4_5SM1004TMEM4LOAD26SM100_TMEM_LOAD_32dp32b32xENS4_13SM90_TMA_LOADENS15_INS16_ILi2ELi4ELi3EEES19_NSW_INS5_IJS1A_SG_EEENS5_IJSG_SC_EEEEEEENS4_39AutoVectorizingCopyWithAssumedAlignmentILi128EEENS4_14SM90_TMA_STOREES24_S26_S26_EEEvvEEEEvNT_6ParamsE:
	.zero		2944


//--------------------- SYMBOLS --------------------------

	.type		.nv.reservedSmem.offset0,@object
	.size		.nv.reservedSmem.offset0,0x4
	.type		.nv.reservedSmem.cap,@object
	.size		.nv.reservedSmem.cap,0x4
	.type		__assertfail,@function
